//
// Generated by NVIDIA NVVM Compiler
//
// Compiler Build ID: CL-36424714
// Cuda compilation tools, release 13.0, V13.0.88
// Based on NVVM 20.0.0
//

.version 9.0
.target sm_100
.address_size 64

	// .globl	_Z13count_nonzeroiPfPi

.visible .entry _Z13count_nonzeroiPfPi(
	.param .u32 _Z13count_nonzeroiPfPi_param_0,
	.param .u64 .ptr .align 1 _Z13count_nonzeroiPfPi_param_1,
	.param .u64 .ptr .align 1 _Z13count_nonzeroiPfPi_param_2
)
{
	.reg .pred 	%p<39>;
	.reg .b32 	%r<118>;
	.reg .b32 	%f<30>;
	.reg .b64 	%rd<16>;

	ld.param.u32 	%r36, [_Z13count_nonzeroiPfPi_param_0];
	ld.param.u64 	%rd4, [_Z13count_nonzeroiPfPi_param_1];
	ld.param.u64 	%rd3, [_Z13count_nonzeroiPfPi_param_2];
	cvta.to.global.u64 	%rd1, %rd4;
	mov.u32 	%r38, %ctaid.x;
	mov.u32 	%r39, %ntid.x;
	mov.u32 	%r40, %tid.x;
	mad.lo.s32 	%r1, %r38, %r39, %r40;
	setp.lt.s32 	%p1, %r36, 1;
	mov.b32 	%r117, 0;
	@%p1 bra 	$L__BB0_13;
	mul.lo.s32 	%r2, %r1, %r36;
	and.b32  	%r3, %r36, 15;
	setp.lt.u32 	%p2, %r36, 16;
	mov.b32 	%r109, 0;
	mov.u32 	%r117, %r109;
	@%p2 bra 	$L__BB0_4;
	and.b32  	%r109, %r36, 2147483632;
	neg.s32 	%r103, %r109;
	add.s64 	%rd2, %rd1, 32;
	mov.b32 	%r117, 0;
	mov.u32 	%r102, %r2;
$L__BB0_3:
	.pragma "nounroll";
	mul.wide.s32 	%rd5, %r102, 4;
	add.s64 	%rd6, %rd2, %rd5;
	ld.global.f32 	%f1, [%rd6+-32];
	setp.neu.f32 	%p3, %f1, 0f00000000;
	selp.u32 	%r44, 1, 0, %p3;
	add.s32 	%r45, %r117, %r44;
	ld.global.f32 	%f2, [%rd6+-28];
	setp.neu.f32 	%p4, %f2, 0f00000000;
	selp.u32 	%r46, 1, 0, %p4;
	add.s32 	%r47, %r45, %r46;
	ld.global.f32 	%f3, [%rd6+-24];
	setp.neu.f32 	%p5, %f3, 0f00000000;
	selp.u32 	%r48, 1, 0, %p5;
	add.s32 	%r49, %r47, %r48;
	ld.global.f32 	%f4, [%rd6+-20];
	setp.neu.f32 	%p6, %f4, 0f00000000;
	selp.u32 	%r50, 1, 0, %p6;
	add.s32 	%r51, %r49, %r50;
	ld.global.f32 	%f5, [%rd6+-16];
	setp.neu.f32 	%p7, %f5, 0f00000000;
	selp.u32 	%r52, 1, 0, %p7;
	add.s32 	%r53, %r51, %r52;
	ld.global.f32 	%f6, [%rd6+-12];
	setp.neu.f32 	%p8, %f6, 0f00000000;
	selp.u32 	%r54, 1, 0, %p8;
	add.s32 	%r55, %r53, %r54;
	ld.global.f32 	%f7, [%rd6+-8];
	setp.neu.f32 	%p9, %f7, 0f00000000;
	selp.u32 	%r56, 1, 0, %p9;
	add.s32 	%r57, %r55, %r56;
	ld.global.f32 	%f8, [%rd6+-4];
	setp.neu.f32 	%p10, %f8, 0f00000000;
	selp.u32 	%r58, 1, 0, %p10;
	add.s32 	%r59, %r57, %r58;
	ld.global.f32 	%f9, [%rd6];
	setp.neu.f32 	%p11, %f9, 0f00000000;
	selp.u32 	%r60, 1, 0, %p11;
	add.s32 	%r61, %r59, %r60;
	ld.global.f32 	%f10, [%rd6+4];
	setp.neu.f32 	%p12, %f10, 0f00000000;
	selp.u32 	%r62, 1, 0, %p12;
	add.s32 	%r63, %r61, %r62;
	ld.global.f32 	%f11, [%rd6+8];
	setp.neu.f32 	%p13, %f11, 0f00000000;
	selp.u32 	%r64, 1, 0, %p13;
	add.s32 	%r65, %r63, %r64;
	ld.global.f32 	%f12, [%rd6+12];
	setp.neu.f32 	%p14, %f12, 0f00000000;
	selp.u32 	%r66, 1, 0, %p14;
	add.s32 	%r67, %r65, %r66;
	ld.global.f32 	%f13, [%rd6+16];
	setp.neu.f32 	%p15, %f13, 0f00000000;
	selp.u32 	%r68, 1, 0, %p15;
	add.s32 	%r69, %r67, %r68;
	ld.global.f32 	%f14, [%rd6+20];
	setp.neu.f32 	%p16, %f14, 0f00000000;
	selp.u32 	%r70, 1, 0, %p16;
	add.s32 	%r71, %r69, %r70;
	ld.global.f32 	%f15, [%rd6+24];
	setp.neu.f32 	%p17, %f15, 0f00000000;
	selp.u32 	%r72, 1, 0, %p17;
	add.s32 	%r73, %r71, %r72;
	ld.global.f32 	%f16, [%rd6+28];
	setp.neu.f32 	%p18, %f16, 0f00000000;
	selp.u32 	%r74, 1, 0, %p18;
	add.s32 	%r117, %r73, %r74;
	add.s32 	%r103, %r103, 16;
	add.s32 	%r102, %r102, 16;
	setp.ne.s32 	%p19, %r103, 0;
	@%p19 bra 	$L__BB0_3;
$L__BB0_4:
	setp.eq.s32 	%p20, %r3, 0;
	@%p20 bra 	$L__BB0_13;
	and.b32  	%r15, %r36, 7;
	setp.lt.u32 	%p21, %r3, 8;
	@%p21 bra 	$L__BB0_7;
	add.s32 	%r76, %r109, %r2;
	mul.wide.s32 	%rd7, %r76, 4;
	add.s64 	%rd8, %rd1, %rd7;
	ld.global.f32 	%f17, [%rd8];
	setp.neu.f32 	%p22, %f17, 0f00000000;
	selp.u32 	%r77, 1, 0, %p22;
	add.s32 	%r78, %r117, %r77;
	ld.global.f32 	%f18, [%rd8+4];
	setp.neu.f32 	%p23, %f18, 0f00000000;
	selp.u32 	%r79, 1, 0, %p23;
	add.s32 	%r80, %r78, %r79;
	ld.global.f32 	%f19, [%rd8+8];
	setp.neu.f32 	%p24, %f19, 0f00000000;
	selp.u32 	%r81, 1, 0, %p24;
	add.s32 	%r82, %r80, %r81;
	ld.global.f32 	%f20, [%rd8+12];
	setp.neu.f32 	%p25, %f20, 0f00000000;
	selp.u32 	%r83, 1, 0, %p25;
	add.s32 	%r84, %r82, %r83;
	ld.global.f32 	%f21, [%rd8+16];
	setp.neu.f32 	%p26, %f21, 0f00000000;
	selp.u32 	%r85, 1, 0, %p26;
	add.s32 	%r86, %r84, %r85;
	ld.global.f32 	%f22, [%rd8+20];
	setp.neu.f32 	%p27, %f22, 0f00000000;
	selp.u32 	%r87, 1, 0, %p27;
	add.s32 	%r88, %r86, %r87;
	ld.global.f32 	%f23, [%rd8+24];
	setp.neu.f32 	%p28, %f23, 0f00000000;
	selp.u32 	%r89, 1, 0, %p28;
	add.s32 	%r90, %r88, %r89;
	ld.global.f32 	%f24, [%rd8+28];
	setp.neu.f32 	%p29, %f24, 0f00000000;
	selp.u32 	%r91, 1, 0, %p29;
	add.s32 	%r117, %r90, %r91;
	add.s32 	%r109, %r109, 8;
$L__BB0_7:
	setp.eq.s32 	%p30, %r15, 0;
	@%p30 bra 	$L__BB0_13;
	and.b32  	%r21, %r36, 3;
	setp.lt.u32 	%p31, %r15, 4;
	@%p31 bra 	$L__BB0_10;
	add.s32 	%r93, %r109, %r2;
	mul.wide.s32 	%rd9, %r93, 4;
	add.s64 	%rd10, %rd1, %rd9;
	ld.global.f32 	%f25, [%rd10];
	setp.neu.f32 	%p32, %f25, 0f00000000;
	selp.u32 	%r94, 1, 0, %p32;
	add.s32 	%r95, %r117, %r94;
	ld.global.f32 	%f26, [%rd10+4];
	setp.neu.f32 	%p33, %f26, 0f00000000;
	selp.u32 	%r96, 1, 0, %p33;
	add.s32 	%r97, %r95, %r96;
	ld.global.f32 	%f27, [%rd10+8];
	setp.neu.f32 	%p34, %f27, 0f00000000;
	selp.u32 	%r98, 1, 0, %p34;
	add.s32 	%r99, %r97, %r98;
	ld.global.f32 	%f28, [%rd10+12];
	setp.neu.f32 	%p35, %f28, 0f00000000;
	selp.u32 	%r100, 1, 0, %p35;
	add.s32 	%r117, %r99, %r100;
	add.s32 	%r109, %r109, 4;
$L__BB0_10:
	setp.eq.s32 	%p36, %r21, 0;
	@%p36 bra 	$L__BB0_13;
	add.s32 	%r115, %r109, %r2;
	neg.s32 	%r114, %r21;
$L__BB0_12:
	.pragma "nounroll";
	mul.wide.s32 	%rd11, %r115, 4;
	add.s64 	%rd12, %rd1, %rd11;
	ld.global.f32 	%f29, [%rd12];
	setp.neu.f32 	%p37, %f29, 0f00000000;
	selp.u32 	%r101, 1, 0, %p37;
	add.s32 	%r117, %r117, %r101;
	add.s32 	%r115, %r115, 1;
	add.s32 	%r114, %r114, 1;
	setp.ne.s32 	%p38, %r114, 0;
	@%p38 bra 	$L__BB0_12;
$L__BB0_13:
	cvta.to.global.u64 	%rd13, %rd3;
	mul.wide.s32 	%rd14, %r1, 4;
	add.s64 	%rd15, %rd13, %rd14;
	st.global.u32 	[%rd15], %r117;
	ret;

}
	// .globl	_Z11partial_sumiPiS_
.visible .entry _Z11partial_sumiPiS_(
	.param .u32 _Z11partial_sumiPiS__param_0,
	.param .u64 .ptr .align 1 _Z11partial_sumiPiS__param_1,
	.param .u64 .ptr .align 1 _Z11partial_sumiPiS__param_2
)
{
	.reg .pred 	%p<10>;
	.reg .b32 	%r<108>;
	.reg .b64 	%rd<20>;

	ld.param.u64 	%rd9, [_Z11partial_sumiPiS__param_1];
	ld.param.u64 	%rd8, [_Z11partial_sumiPiS__param_2];
	cvta.to.global.u64 	%rd1, %rd9;
	mov.u32 	%r32, %ctaid.x;
	mov.u32 	%r33, %ntid.x;
	mov.u32 	%r34, %tid.x;
	mad.lo.s32 	%r1, %r32, %r33, %r34;
	setp.lt.s32 	%p1, %r1, 0;
	mov.b32 	%r107, 0;
	@%p1 bra 	$L__BB1_13;
	add.s32 	%r2, %r1, 1;
	and.b32  	%r3, %r2, 15;
	setp.lt.u32 	%p2, %r1, 15;
	mov.b32 	%r100, 0;
	mov.u32 	%r107, %r100;
	@%p2 bra 	$L__BB1_4;
	and.b32  	%r100, %r2, -16;
	neg.s32 	%r94, %r100;
	add.s64 	%rd18, %rd1, 32;
	mov.b32 	%r107, 0;
$L__BB1_3:
	.pragma "nounroll";
	ld.global.u32 	%r38, [%rd18+-32];
	add.s32 	%r39, %r38, %r107;
	ld.global.u32 	%r40, [%rd18+-28];
	add.s32 	%r41, %r40, %r39;
	ld.global.u32 	%r42, [%rd18+-24];
	add.s32 	%r43, %r42, %r41;
	ld.global.u32 	%r44, [%rd18+-20];
	add.s32 	%r45, %r44, %r43;
	ld.global.u32 	%r46, [%rd18+-16];
	add.s32 	%r47, %r46, %r45;
	ld.global.u32 	%r48, [%rd18+-12];
	add.s32 	%r49, %r48, %r47;
	ld.global.u32 	%r50, [%rd18+-8];
	add.s32 	%r51, %r50, %r49;
	ld.global.u32 	%r52, [%rd18+-4];
	add.s32 	%r53, %r52, %r51;
	ld.global.u32 	%r54, [%rd18];
	add.s32 	%r55, %r54, %r53;
	ld.global.u32 	%r56, [%rd18+4];
	add.s32 	%r57, %r56, %r55;
	ld.global.u32 	%r58, [%rd18+8];
	add.s32 	%r59, %r58, %r57;
	ld.global.u32 	%r60, [%rd18+12];
	add.s32 	%r61, %r60, %r59;
	ld.global.u32 	%r62, [%rd18+16];
	add.s32 	%r63, %r62, %r61;
	ld.global.u32 	%r64, [%rd18+20];
	add.s32 	%r65, %r64, %r63;
	ld.global.u32 	%r66, [%rd18+24];
	add.s32 	%r67, %r66, %r65;
	ld.global.u32 	%r68, [%rd18+28];
	add.s32 	%r107, %r68, %r67;
	add.s32 	%r94, %r94, 16;
	add.s64 	%rd18, %rd18, 64;
	setp.ne.s32 	%p3, %r94, 0;
	@%p3 bra 	$L__BB1_3;
$L__BB1_4:
	setp.eq.s32 	%p4, %r3, 0;
	@%p4 bra 	$L__BB1_13;
	and.b32  	%r13, %r2, 7;
	setp.lt.u32 	%p5, %r3, 8;
	@%p5 bra 	$L__BB1_7;
	mul.wide.u32 	%rd10, %r100, 4;
	add.s64 	%rd11, %rd1, %rd10;
	ld.global.u32 	%r70, [%rd11];
	add.s32 	%r71, %r70, %r107;
	ld.global.u32 	%r72, [%rd11+4];
	add.s32 	%r73, %r72, %r71;
	ld.global.u32 	%r74, [%rd11+8];
	add.s32 	%r75, %r74, %r73;
	ld.global.u32 	%r76, [%rd11+12];
	add.s32 	%r77, %r76, %r75;
	ld.global.u32 	%r78, [%rd11+16];
	add.s32 	%r79, %r78, %r77;
	ld.global.u32 	%r80, [%rd11+20];
	add.s32 	%r81, %r80, %r79;
	ld.global.u32 	%r82, [%rd11+24];
	add.s32 	%r83, %r82, %r81;
	ld.global.u32 	%r84, [%rd11+28];
	add.s32 	%r107, %r84, %r83;
	add.s32 	%r100, %r100, 8;
$L__BB1_7:
	setp.eq.s32 	%p6, %r13, 0;
	@%p6 bra 	$L__BB1_13;
	and.b32  	%r19, %r2, 3;
	setp.lt.u32 	%p7, %r13, 4;
	@%p7 bra 	$L__BB1_10;
	mul.wide.u32 	%rd12, %r100, 4;
	add.s64 	%rd13, %rd1, %rd12;
	ld.global.u32 	%r86, [%rd13];
	add.s32 	%r87, %r86, %r107;
	ld.global.u32 	%r88, [%rd13+4];
	add.s32 	%r89, %r88, %r87;
	ld.global.u32 	%r90, [%rd13+8];
	add.s32 	%r91, %r90, %r89;
	ld.global.u32 	%r92, [%rd13+12];
	add.s32 	%r107, %r92, %r91;
	add.s32 	%r100, %r100, 4;
$L__BB1_10:
	setp.eq.s32 	%p8, %r19, 0;
	@%p8 bra 	$L__BB1_13;
	mul.wide.u32 	%rd14, %r100, 4;
	add.s64 	%rd19, %rd1, %rd14;
	neg.s32 	%r105, %r19;
$L__BB1_12:
	.pragma "nounroll";
	ld.global.u32 	%r93, [%rd19];
	add.s32 	%r107, %r93, %r107;
	add.s64 	%rd19, %rd19, 4;
	add.s32 	%r105, %r105, 1;
	setp.ne.s32 	%p9, %r105, 0;
	@%p9 bra 	$L__BB1_12;
$L__BB1_13:
	cvta.to.global.u64 	%rd15, %rd8;
	mul.wide.s32 	%rd16, %r1, 4;
	add.s64 	%rd17, %rd15, %rd16;
	st.global.u32 	[%rd17+4], %r107;
	ret;

}
	// .globl	_Z12value_colidxiPiPfS_S_S0_
.visible .entry _Z12value_colidxiPiPfS_S_S0_(
	.param .u32 _Z12value_colidxiPiPfS_S_S0__param_0,
	.param .u64 .ptr .align 1 _Z12value_colidxiPiPfS_S_S0__param_1,
	.param .u64 .ptr .align 1 _Z12value_colidxiPiPfS_S_S0__param_2,
	.param .u64 .ptr .align 1 _Z12value_colidxiPiPfS_S_S0__param_3,
	.param .u64 .ptr .align 1 _Z12value_colidxiPiPfS_S_S0__param_4,
	.param .u64 .ptr .align 1 _Z12value_colidxiPiPfS_S_S0__param_5
)
{
	.reg .pred 	%p<16>;
	.reg .b32 	%r<76>;
	.reg .b32 	%f<11>;
	.reg .b64 	%rd<40>;

	ld.param.u32 	%r42, [_Z12value_colidxiPiPfS_S_S0__param_0];
	ld.param.u64 	%rd10, [_Z12value_colidxiPiPfS_S_S0__param_1];
	ld.param.u64 	%rd11, [_Z12value_colidxiPiPfS_S_S0__param_2];
	ld.param.u64 	%rd12, [_Z12value_colidxiPiPfS_S_S0__param_3];
	ld.param.u64 	%rd13, [_Z12value_colidxiPiPfS_S_S0__param_4];
	ld.param.u64 	%rd14, [_Z12value_colidxiPiPfS_S_S0__param_5];
	cvta.to.global.u64 	%rd1, %rd14;
	cvta.to.global.u64 	%rd2, %rd13;
	cvta.to.global.u64 	%rd3, %rd11;
	cvta.to.global.u64 	%rd15, %rd12;
	mov.u32 	%r43, %ctaid.x;
	mov.u32 	%r44, %ntid.x;
	mov.u32 	%r45, %tid.x;
	mad.lo.s32 	%r1, %r43, %r44, %r45;
	mul.wide.s32 	%rd16, %r1, 4;
	add.s64 	%rd17, %rd15, %rd16;
	ld.global.u32 	%r2, [%rd17];
	setp.lt.s32 	%p1, %r42, 1;
	@%p1 bra 	$L__BB2_22;
	cvta.to.global.u64 	%rd18, %rd10;
	add.s64 	%rd4, %rd18, %rd16;
	mul.lo.s32 	%r3, %r1, %r42;
	and.b32  	%r4, %r42, 3;
	setp.lt.u32 	%p2, %r42, 4;
	mov.b32 	%r73, 0;
	mov.u32 	%r65, %r73;
	@%p2 bra 	$L__BB2_16;
	and.b32  	%r73, %r42, 2147483644;
	neg.s32 	%r60, %r73;
	mul.wide.s32 	%rd20, %r3, 4;
	add.s64 	%rd21, %rd20, %rd3;
	add.s64 	%rd39, %rd21, 12;
	mov.b32 	%r65, 0;
	mov.b32 	%r59, 1;
	mov.u32 	%r58, %r3;
$L__BB2_3:
	ld.global.u32 	%r64, [%rd4];
	setp.ge.s32 	%p3, %r65, %r64;
	@%p3 bra 	$L__BB2_6;
	mul.wide.s32 	%rd22, %r58, 4;
	add.s64 	%rd7, %rd3, %rd22;
	ld.global.f32 	%f1, [%rd7];
	setp.eq.f32 	%p4, %f1, 0f00000000;
	@%p4 bra 	$L__BB2_6;
	add.s32 	%r49, %r65, %r2;
	mul.wide.s32 	%rd23, %r49, 4;
	add.s64 	%rd24, %rd2, %rd23;
	add.s32 	%r50, %r59, -1;
	st.global.u32 	[%rd24], %r50;
	ld.global.f32 	%f2, [%rd7];
	add.s64 	%rd25, %rd1, %rd23;
	st.global.f32 	[%rd25], %f2;
	add.s32 	%r65, %r65, 1;
	ld.global.u32 	%r64, [%rd4];
$L__BB2_6:
	setp.ge.s32 	%p5, %r65, %r64;
	@%p5 bra 	$L__BB2_9;
	ld.global.f32 	%f3, [%rd39+-8];
	setp.eq.f32 	%p6, %f3, 0f00000000;
	@%p6 bra 	$L__BB2_9;
	add.s32 	%r51, %r65, %r2;
	mul.wide.s32 	%rd26, %r51, 4;
	add.s64 	%rd27, %rd2, %rd26;
	st.global.u32 	[%rd27], %r59;
	ld.global.f32 	%f4, [%rd39+-8];
	add.s64 	%rd28, %rd1, %rd26;
	st.global.f32 	[%rd28], %f4;
	add.s32 	%r65, %r65, 1;
	ld.global.u32 	%r64, [%rd4];
$L__BB2_9:
	setp.ge.s32 	%p7, %r65, %r64;
	@%p7 bra 	$L__BB2_12;
	ld.global.f32 	%f5, [%rd39+-4];
	setp.eq.f32 	%p8, %f5, 0f00000000;
	@%p8 bra 	$L__BB2_12;
	add.s32 	%r52, %r65, %r2;
	mul.wide.s32 	%rd29, %r52, 4;
	add.s64 	%rd30, %rd2, %rd29;
	add.s32 	%r53, %r59, 1;
	st.global.u32 	[%rd30], %r53;
	ld.global.f32 	%f6, [%rd39+-4];
	add.s64 	%rd31, %rd1, %rd29;
	st.global.f32 	[%rd31], %f6;
	add.s32 	%r65, %r65, 1;
	ld.global.u32 	%r64, [%rd4];
$L__BB2_12:
	setp.ge.s32 	%p9, %r65, %r64;
	@%p9 bra 	$L__BB2_15;
	ld.global.f32 	%f7, [%rd39];
	setp.eq.f32 	%p10, %f7, 0f00000000;
	@%p10 bra 	$L__BB2_15;
	add.s32 	%r54, %r65, %r2;
	mul.wide.s32 	%rd32, %r54, 4;
	add.s64 	%rd33, %rd2, %rd32;
	add.s32 	%r55, %r59, 2;
	st.global.u32 	[%rd33], %r55;
	ld.global.f32 	%f8, [%rd39];
	add.s64 	%rd34, %rd1, %rd32;
	st.global.f32 	[%rd34], %f8;
	add.s32 	%r65, %r65, 1;
$L__BB2_15:
	add.s32 	%r60, %r60, 4;
	add.s32 	%r59, %r59, 4;
	add.s64 	%rd39, %rd39, 16;
	add.s32 	%r58, %r58, 4;
	setp.ne.s32 	%p11, %r60, 0;
	@%p11 bra 	$L__BB2_3;
$L__BB2_16:
	setp.eq.s32 	%p12, %r4, 0;
	@%p12 bra 	$L__BB2_22;
	add.s32 	%r72, %r73, %r3;
	neg.s32 	%r71, %r4;
$L__BB2_18:
	.pragma "nounroll";
	ld.global.u32 	%r56, [%rd4];
	setp.ge.s32 	%p13, %r65, %r56;
	@%p13 bra 	$L__BB2_21;
	mul.wide.s32 	%rd35, %r72, 4;
	add.s64 	%rd9, %rd3, %rd35;
	ld.global.f32 	%f9, [%rd9];
	setp.eq.f32 	%p14, %f9, 0f00000000;
	@%p14 bra 	$L__BB2_21;
	add.s32 	%r57, %r65, %r2;
	mul.wide.s32 	%rd36, %r57, 4;
	add.s64 	%rd37, %rd2, %rd36;
	st.global.u32 	[%rd37], %r73;
	ld.global.f32 	%f10, [%rd9];
	add.s64 	%rd38, %rd1, %rd36;
	st.global.f32 	[%rd38], %f10;
	add.s32 	%r65, %r65, 1;
$L__BB2_21:
	add.s32 	%r73, %r73, 1;
	add.s32 	%r72, %r72, 1;
	add.s32 	%r71, %r71, 1;
	setp.ne.s32 	%p15, %r71, 0;
	@%p15 bra 	$L__BB2_18;
$L__BB2_22:
	ret;

}


// ===== COMPILED SASS (sm_100) =====

	.target	sm_100

	.elftype	@"ET_EXEC"


//--------------------- .note.nv.tkinfo           --------------------------
	.section	.note.nv.tkinfo,"",@"SHT_NOTE"
	.sectionflags	@"SHF_NOTE_NV_TKINFO"
	.tkinfo
        /*0018*/ 	.word	0x00000002
        /*0030*/ 	.string	""
        /*0030*/ 	.string	"ptxas"
        /*0030*/ 	.string	"Cuda compilation tools, release 13.0, V13.0.88"
        /*0030*/ 	.string	"Build cuda_13.0.r13.0/compiler.36424714_0"
        /*0030*/ 	.string	"-arch sm_100 -m 64 "



//--------------------- .note.nv.cuinfo           --------------------------
	.section	.note.nv.cuinfo,"",@"SHT_NOTE"
	.sectionflags	@"SHF_NOTE_NV_CUINFO"
        /*0018*/ 	.short	0x0002
        /*001a*/ 	.short	0x0064
        /*001c*/ 	.short	0x0082
	.zero		2


//--------------------- .nv.info                  --------------------------
	.section	.nv.info,"",@"SHT_CUDA_INFO"
	.align	4


	//----- nvinfo : EIATTR_REGCOUNT
	.align		4
        /*0000*/ 	.byte	0x04, 0x2f
        /*0002*/ 	.short	(.L_1 - .L_0)
	.align		4
.L_0:
        /*0004*/ 	.word	index@(_Z13count_nonzeroiPfPi)
        /*0008*/ 	.word	0x00000019


	//----- nvinfo : EIATTR_FRAME_SIZE
	.align		4
.L_1:
        /*000c*/ 	.byte	0x04, 0x11
        /*000e*/ 	.short	(.L_3 - .L_2)
	.align		4
.L_2:
        /*0010*/ 	.word	index@(_Z13count_nonzeroiPfPi)
        /*0014*/ 	.word	0x00000000


	//----- nvinfo : EIATTR_REGCOUNT
	.align		4
.L_3:
        /*0018*/ 	.byte	0x04, 0x2f
        /*001a*/ 	.short	(.L_5 - .L_4)
	.align		4
.L_4:
        /*001c*/ 	.word	index@(_Z11partial_sumiPiS_)
        /*0020*/ 	.word	0x0000001b


	//----- nvinfo : EIATTR_FRAME_SIZE
	.align		4
.L_5:
        /*0024*/ 	.byte	0x04, 0x11
        /*0026*/ 	.short	(.L_7 - .L_6)
	.align		4
.L_6:
        /*0028*/ 	.word	index@(_Z11partial_sumiPiS_)
        /*002c*/ 	.word	0x00000000


	//----- nvinfo : EIATTR_REGCOUNT
	.align		4
.L_7:
        /*0030*/ 	.byte	0x04, 0x2f
        /*0032*/ 	.short	(.L_9 - .L_8)
	.align		4
.L_8:
        /*0034*/ 	.word	index@(_Z12value_colidxiPiPfS_S_S0_)
        /*0038*/ 	.word	0x0000001e


	//----- nvinfo : EIATTR_FRAME_SIZE
	.align		4
.L_9:
        /*003c*/ 	.byte	0x04, 0x11
        /*003e*/ 	.short	(.L_11 - .L_10)
	.align		4
.L_10:
        /*0040*/ 	.word	index@(_Z12value_colidxiPiPfS_S_S0_)
        /*0044*/ 	.word	0x00000000


	//----- nvinfo : EIATTR_MIN_STACK_SIZE
	.align		4
.L_11:
        /*0048*/ 	.byte	0x04, 0x12
        /*004a*/ 	.short	(.L_13 - .L_12)
	.align		4
.L_12:
        /*004c*/ 	.word	index@(_Z12value_colidxiPiPfS_S_S0_)
        /*0050*/ 	.word	0x00000000


	//----- nvinfo : EIATTR_MIN_STACK_SIZE
	.align		4
.L_13:
        /*0054*/ 	.byte	0x04, 0x12
        /*0056*/ 	.short	(.L_15 - .L_14)
	.align		4
.L_14:
        /*0058*/ 	.word	index@(_Z11partial_sumiPiS_)
        /*005c*/ 	.word	0x00000000


	//----- nvinfo : EIATTR_MIN_STACK_SIZE
	.align		4
.L_15:
        /*0060*/ 	.byte	0x04, 0x12
        /*0062*/ 	.short	(.L_17 - .L_16)
	.align		4
.L_16:
        /*0064*/ 	.word	index@(_Z13count_nonzeroiPfPi)
        /*0068*/ 	.word	0x00000000
.L_17:


//--------------------- .nv.compat                --------------------------
	.section	.nv.compat,"",@"SHT_CUDA_COMPAT_INFO"
	.align	4
        /*0000*/ 	.byte	0x02, 0x09, 0x00, 0x00, 0x02, 0x02, 0x01, 0x00, 0x02, 0x05, 0x05, 0x00, 0x03, 0x07, 0x01, 0x01
        /*0010*/ 	.byte	0x02, 0x03, 0x00, 0x00, 0x02, 0x06, 0x01, 0x00, 0x04, 0x0b, 0x08, 0x00, 0x09, 0x00, 0x00, 0x00
        /*0020*/ 	.byte	0x00, 0x00, 0x00, 0x00


//--------------------- .nv.info._Z12value_colidxiPiPfS_S_S0_ --------------------------
	.section	.nv.info._Z12value_colidxiPiPfS_S_S0_,"",@"SHT_CUDA_INFO"
	.sectionflags	@""
	.align	4


	//----- nvinfo : EIATTR_CUDA_API_VERSION
	.align		4
        /*0000*/ 	.byte	0x04, 0x37
        /*0002*/ 	.short	(.L_19 - .L_18)
.L_18:
        /*0004*/ 	.word	0x00000082


	//----- nvinfo : EIATTR_KPARAM_INFO
	.align		4
.L_19:
        /*0008*/ 	.byte	0x04, 0x17
        /*000a*/ 	.short	(.L_21 - .L_20)
.L_20:
        /*000c*/ 	.word	0x00000000
        /*0010*/ 	.short	0x0005
        /*0012*/ 	.short	0x0028
        /*0014*/ 	.byte	0x00, 0xf5, 0x21, 0x00


	//----- nvinfo : EIATTR_KPARAM_INFO
	.align		4
.L_21:
        /*0018*/ 	.byte	0x04, 0x17
        /*001a*/ 	.short	(.L_23 - .L_22)
.L_22:
        /*001c*/ 	.word	0x00000000
        /*0020*/ 	.short	0x0004
        /*0022*/ 	.short	0x0020
        /*0024*/ 	.byte	0x00, 0xf5, 0x21, 0x00


	//----- nvinfo : EIATTR_KPARAM_INFO
	.align		4
.L_23:
        /*0028*/ 	.byte	0x04, 0x17
        /*002a*/ 	.short	(.L_25 - .L_24)
.L_24:
        /*002c*/ 	.word	0x00000000
        /*0030*/ 	.short	0x0003
        /*0032*/ 	.short	0x0018
        /*0034*/ 	.byte	0x00, 0xf5, 0x21, 0x00


	//----- nvinfo : EIATTR_KPARAM_INFO
	.align		4
.L_25:
        /*0038*/ 	.byte	0x04, 0x17
        /*003a*/ 	.short	(.L_27 - .L_26)
.L_26:
        /*003c*/ 	.word	0x00000000
        /*0040*/ 	.short	0x0002
        /*0042*/ 	.short	0x0010
        /*0044*/ 	.byte	0x00, 0xf5, 0x21, 0x00


	//----- nvinfo : EIATTR_KPARAM_INFO
	.align		4
.L_27:
        /*0048*/ 	.byte	0x04, 0x17
        /*004a*/ 	.short	(.L_29 - .L_28)
.L_28:
        /*004c*/ 	.word	0x00000000
        /*0050*/ 	.short	0x0001
        /*0052*/ 	.short	0x0008
        /*0054*/ 	.byte	0x00, 0xf5, 0x21, 0x00


	//----- nvinfo : EIATTR_KPARAM_INFO
	.align		4
.L_29:
        /*0058*/ 	.byte	0x04, 0x17
        /*005a*/ 	.short	(.L_31 - .L_30)
.L_30:
        /*005c*/ 	.word	0x00000000
        /*0060*/ 	.short	0x0000
        /*0062*/ 	.short	0x0000
        /*0064*/ 	.byte	0x00, 0xf0, 0x11, 0x00


	//----- nvinfo : EIATTR_SPARSE_MMA_MASK
	.align		4
.L_31:
        /*0068*/ 	.byte	0x03, 0x50
        /*006a*/ 	.short	0x0000


	//----- nvinfo : EIATTR_MAXREG_COUNT
	.align		4
        /*006c*/ 	.byte	0x03, 0x1b
        /*006e*/ 	.short	0x00ff


	//----- nvinfo : EIATTR_MERCURY_ISA_VERSION
	.align		4
        /*0070*/ 	.byte	0x03, 0x5f
        /*0072*/ 	.short	0x0101


	//----- nvinfo : EIATTR_VRC_CTA_INIT_COUNT
	.align		4
        /*0074*/ 	.byte	0x02, 0x4a
	.zero		1
	.zero		1


	//----- nvinfo : EIATTR_EXIT_INSTR_OFFSETS
	.align		4
        /*0078*/ 	.byte	0x04, 0x1c
        /*007a*/ 	.short	(.L_33 - .L_32)


	//   ....[0]....
.L_32:
        /*007c*/ 	.word	0x00000060


	//   ....[1]....
        /*0080*/ 	.word	0x000006a0


	//   ....[2]....
        /*0084*/ 	.word	0x00000850


	//----- nvinfo : EIATTR_CRS_STACK_SIZE
	.align		4
.L_33:
        /*0088*/ 	.byte	0x04, 0x1e
        /*008a*/ 	.short	(.L_35 - .L_34)
.L_34:
        /*008c*/ 	.word	0x00000000


	//----- nvinfo : EIATTR_CBANK_PARAM_SIZE
	.align		4
.L_35:
        /*0090*/ 	.byte	0x03, 0x19
        /*0092*/ 	.short	0x0030


	//----- nvinfo : EIATTR_PARAM_CBANK
	.align		4
        /*0094*/ 	.byte	0x04, 0x0a
        /*0096*/ 	.short	(.L_37 - .L_36)
	.align		4
.L_36:
        /*0098*/ 	.word	index@(.nv.constant0._Z12value_colidxiPiPfS_S_S0_)
        /*009c*/ 	.short	0x0380
        /*009e*/ 	.short	0x0030


	//----- nvinfo : EIATTR_SW_WAR
	.align		4
.L_37:
        /*00a0*/ 	.byte	0x04, 0x36
        /*00a2*/ 	.short	(.L_39 - .L_38)
.L_38:
        /*00a4*/ 	.word	0x00000008
.L_39:


//--------------------- .nv.info._Z11partial_sumiPiS_ --------------------------
	.section	.nv.info._Z11partial_sumiPiS_,"",@"SHT_CUDA_INFO"
	.sectionflags	@""
	.align	4


	//----- nvinfo : EIATTR_CUDA_API_VERSION
	.align		4
        /*0000*/ 	.byte	0x04, 0x37
        /*0002*/ 	.short	(.L_41 - .L_40)
.L_40:
        /*0004*/ 	.word	0x00000082


	//----- nvinfo : EIATTR_KPARAM_INFO
	.align		4
.L_41:
        /*0008*/ 	.byte	0x04, 0x17
        /*000a*/ 	.short	(.L_43 - .L_42)
.L_42:
        /*000c*/ 	.word	0x00000000
        /*0010*/ 	.short	0x0002
        /*0012*/ 	.short	0x0010
        /*0014*/ 	.byte	0x00, 0xf5, 0x21, 0x00


	//----- nvinfo : EIATTR_KPARAM_INFO
	.align		4
.L_43:
        /*0018*/ 	.byte	0x04, 0x17
        /*001a*/ 	.short	(.L_45 - .L_44)
.L_44:
        /*001c*/ 	.word	0x00000000
        /*0020*/ 	.short	0x0001
        /*0022*/ 	.short	0x0008
        /*0024*/ 	.byte	0x00, 0xf5, 0x21, 0x00


	//----- nvinfo : EIATTR_KPARAM_INFO
	.align		4
.L_45:
        /*0028*/ 	.byte	0x04, 0x17
        /*002a*/ 	.short	(.L_47 - .L_46)
.L_46:
        /*002c*/ 	.word	0x00000000
        /*0030*/ 	.short	0x0000
        /*0032*/ 	.short	0x0000
        /*0034*/ 	.byte	0x00, 0xf0, 0x11, 0x00


	//----- nvinfo : EIATTR_SPARSE_MMA_MASK
	.align		4
.L_47:
        /*0038*/ 	.byte	0x03, 0x50
        /*003a*/ 	.short	0x0000


	//----- nvinfo : EIATTR_MAXREG_COUNT
	.align		4
        /*003c*/ 	.byte	0x03, 0x1b
        /*003e*/ 	.short	0x00ff


	//----- nvinfo : EIATTR_MERCURY_ISA_VERSION
	.align		4
        /*0040*/ 	.byte	0x03, 0x5f
        /*0042*/ 	.short	0x0101


	//----- nvinfo : EIATTR_VRC_CTA_INIT_COUNT
	.align		4
        /*0044*/ 	.byte	0x02, 0x4a
	.zero		1
	.zero		1


	//----- nvinfo : EIATTR_EXIT_INSTR_OFFSETS
	.align		4
        /*0048*/ 	.byte	0x04, 0x1c
        /*004a*/ 	.short	(.L_49 - .L_48)


	//   ....[0]....
.L_48:
        /*004c*/ 	.word	0x000006e0


	//----- nvinfo : EIATTR_CRS_STACK_SIZE
	.align		4
.L_49:
        /*0050*/ 	.byte	0x04, 0x1e
        /*0052*/ 	.short	(.L_51 - .L_50)
.L_50:
        /*0054*/ 	.word	0x00000000


	//----- nvinfo : EIATTR_CBANK_PARAM_SIZE
	.align		4
.L_51:
        /*0058*/ 	.byte	0x03, 0x19
        /*005a*/ 	.short	0x0018


	//----- nvinfo : EIATTR_PARAM_CBANK
	.align		4
        /*005c*/ 	.byte	0x04, 0x0a
        /*005e*/ 	.short	(.L_53 - .L_52)
	.align		4
.L_52:
        /*0060*/ 	.word	index@(.nv.constant0._Z11partial_sumiPiS_)
        /*0064*/ 	.short	0x0380
        /*0066*/ 	.short	0x0018


	//----- nvinfo : EIATTR_SW_WAR
	.align		4
.L_53:
        /*0068*/ 	.byte	0x04, 0x36
        /*006a*/ 	.short	(.L_55 - .L_54)
.L_54:
        /*006c*/ 	.word	0x00000008
.L_55:


//--------------------- .nv.info._Z13count_nonzeroiPfPi --------------------------
	.section	.nv.info._Z13count_nonzeroiPfPi,"",@"SHT_CUDA_INFO"
	.sectionflags	@""
	.align	4


	//----- nvinfo : EIATTR_CUDA_API_VERSION
	.align		4
        /*0000*/ 	.byte	0x04, 0x37
        /*0002*/ 	.short	(.L_57 - .L_56)
.L_56:
        /*0004*/ 	.word	0x00000082


	//----- nvinfo : EIATTR_KPARAM_INFO
	.align		4
.L_57:
        /*0008*/ 	.byte	0x04, 0x17
        /*000a*/ 	.short	(.L_59 - .L_58)
.L_58:
        /*000c*/ 	.word	0x00000000
        /*0010*/ 	.short	0x0002
        /*0012*/ 	.short	0x0010
        /*0014*/ 	.byte	0x00, 0xf5, 0x21, 0x00


	//----- nvinfo : EIATTR_KPARAM_INFO
	.align		4
.L_59:
        /*0018*/ 	.byte	0x04, 0x17
        /*001a*/ 	.short	(.L_61 - .L_60)
.L_60:
        /*001c*/ 	.word	0x00000000
        /*0020*/ 	.short	0x0001
        /*0022*/ 	.short	0x0008
        /*0024*/ 	.byte	0x00, 0xf5, 0x21, 0x00


	//----- nvinfo : EIATTR_KPARAM_INFO
	.align		4
.L_61:
        /*0028*/ 	.byte	0x04, 0x17
        /*002a*/ 	.short	(.L_63 - .L_62)
.L_62:
        /*002c*/ 	.word	0x00000000
        /*0030*/ 	.short	0x0000
        /*0032*/ 	.short	0x0000
        /*0034*/ 	.byte	0x00, 0xf0, 0x11, 0x00


	//----- nvinfo : EIATTR_SPARSE_MMA_MASK
	.align		4
.L_63:
        /*0038*/ 	.byte	0x03, 0x50
        /*003a*/ 	.short	0x0000


	//----- nvinfo : EIATTR_MAXREG_COUNT
	.align		4
        /*003c*/ 	.byte	0x03, 0x1b
        /*003e*/ 	.short	0x00ff


	//----- nvinfo : EIATTR_MERCURY_ISA_VERSION
	.align		4
        /*0040*/ 	.byte	0x03, 0x5f
        /*0042*/ 	.short	0x0101


	//----- nvinfo : EIATTR_VRC_CTA_INIT_COUNT
	.align		4
        /*0044*/ 	.byte	0x02, 0x4a
	.zero		1
	.zero		1


	//----- nvinfo : EIATTR_EXIT_INSTR_OFFSETS
	.align		4
        /*0048*/ 	.byte	0x04, 0x1c
        /*004a*/ 	.short	(.L_65 - .L_64)


	//   ....[0]....
.L_64:
        /*004c*/ 	.word	0x00000b20


	//----- nvinfo : EIATTR_CBANK_PARAM_SIZE
	.align		4
.L_65:
        /*0050*/ 	.byte	0x03, 0x19
        /*0052*/ 	.short	0x0018


	//----- nvinfo : EIATTR_PARAM_CBANK
	.align		4
        /*0054*/ 	.byte	0x04, 0x0a
        /*0056*/ 	.short	(.L_67 - .L_66)
	.align		4
.L_66:
        /*0058*/ 	.word	index@(.nv.constant0._Z13count_nonzeroiPfPi)
        /*005c*/ 	.short	0x0380
        /*005e*/ 	.short	0x0018


	//----- nvinfo : EIATTR_SW_WAR
	.align		4
.L_67:
        /*0060*/ 	.byte	0x04, 0x36
        /*0062*/ 	.short	(.L_69 - .L_68)
.L_68:
        /*0064*/ 	.word	0x00000008
.L_69:


//--------------------- .nv.callgraph             --------------------------
	.section	.nv.callgraph,"",@"SHT_CUDA_CALLGRAPH"
	.align	4
	.sectionentsize	8
	.align		4
        /*0000*/ 	.word	0x00000000
	.align		4
        /*0004*/ 	.word	0xffffffff
	.align		4
        /*0008*/ 	.word	0x00000000
	.align		4
        /*000c*/ 	.word	0xfffffffe
	.align		4
        /*0010*/ 	.word	0x00000000
	.align		4
        /*0014*/ 	.word	0xfffffffd
	.align		4
        /*0018*/ 	.word	0x00000000
	.align		4
        /*001c*/ 	.word	0xfffffffc


//--------------------- .text._Z12value_colidxiPiPfS_S_S0_ --------------------------
	.section	.text._Z12value_colidxiPiPfS_S_S0_,"ax",@progbits
	.align	128
        .global         _Z12value_colidxiPiPfS_S_S0_
        .type           _Z12value_colidxiPiPfS_S_S0_,@function
        .size           _Z12value_colidxiPiPfS_S_S0_,(.L_x_32 - _Z12value_colidxiPiPfS_S_S0_)
        .other          _Z12value_colidxiPiPfS_S_S0_,@"STO_CUDA_ENTRY STV_DEFAULT"
_Z12value_colidxiPiPfS_S_S0_:
.text._Z12value_colidxiPiPfS_S_S0_:
[----:B------:R-:W-:Y:S08]  /*0000*/  LDC R1, c[0x0][0x37c] ;  /* 0x0000df00ff017b82 */ /* 0x000ff00000000800 */
[----:B------:R-:W0:Y:S01]  /*0010*/  LDC R12, c[0x0][0x380] ;  /* 0x0000e000ff0c7b82 */ /* 0x000e220000000800 */
[----:B------:R-:W1:Y:S07]  /*0020*/  S2R R0, SR_TID.X ;  /* 0x0000000000007919 */ /* 0x000e6e0000002100 */
[----:B------:R-:W2:Y:S08]  /*0030*/  LDC R7, c[0x0][0x360] ;  /* 0x0000d800ff077b82 */ /* 0x000eb00000000800 */
[----:B------:R-:W3:Y:S01]  /*0040*/  S2UR UR6, SR_CTAID.X ;  /* 0x00000000000679c3 */ /* 0x000ee20000002500 */
[----:B0-----:R-:W-:-:S13]  /*0050*/  ISETP.GE.AND P0, PT, R12, 0x1, PT ;  /* 0x000000010c00780c */ /* 0x001fda0003f06270 */
[----:B-123--:R-:W-:Y:S05]  /*0060*/  @!P0 EXIT ;  /* 0x000000000000894d */ /* 0x00efea0003800000 */
[----:B------:R-:W0:Y:S01]  /*0070*/  LDC.64 R4, c[0x0][0x398] ;  /* 0x0000e600ff047b82 */ /* 0x000e220000000a00 */
[----:B------:R-:W1:Y:S01]  /*0080*/  LDCU.64 UR4, c[0x0][0x358] ;  /* 0x00006b00ff0477ac */ /* 0x000e620008000a00 */
[----:B------:R-:W-:-:S06]  /*0090*/  IMAD R7, R7, UR6, R0 ;  /* 0x0000000607077c24 */ /* 0x000fcc000f8e0200 */
[----:B------:R-:W2:Y:S01]  /*00a0*/  LDC.64 R2, c[0x0][0x388] ;  /* 0x0000e200ff027b82 */ /* 0x000ea20000000a00 */
[----:B0-----:R-:W-:-:S05]  /*00b0*/  IMAD.WIDE R4, R7, 0x4, R4 ;  /* 0x0000000407047825 */ /* 0x001fca00078e0204 */
[----:B-1----:R0:W5:Y:S01]  /*00c0*/  LDG.E R0, desc[UR4][R4.64] ;  /* 0x0000000404007981 */ /* 0x002162000c1e1900 */
[C---:B------:R-:W-:Y:S01]  /*00d0*/  ISETP.GE.U32.AND P0, PT, R12.reuse, 0x4, PT ;  /* 0x000000040c00780c */ /* 0x040fe20003f06070 */
[----:B------:R-:W-:Y:S02]  /*00e0*/  HFMA2 R21, -RZ, RZ, 0, 0 ;  /* 0x00000000ff157431 */ /* 0x000fe400000001ff */
[----:B--2---:R-:W-:Y:S01]  /*00f0*/  IMAD.WIDE R2, R7, 0x4, R2 ;  /* 0x0000000407027825 */ /* 0x004fe200078e0202 */
[----:B------:R-:W-:-:S03]  /*0100*/  LOP3.LUT R15, R12, 0x3, RZ, 0xc0, !PT ;  /* 0x000000030c0f7812 */ /* 0x000fc600078ec0ff */
[----:B------:R-:W-:Y:S02]  /*0110*/  IMAD R14, R7, R12, RZ ;  /* 0x0000000c070e7224 */ /* 0x000fe400078e02ff */
[----:B------:R-:W-:-:S04]  /*0120*/  IMAD.MOV.U32 R17, RZ, RZ, RZ ;  /* 0x000000ffff117224 */ /* 0x000fc800078e00ff */
[----:B0-----:R-:W-:Y:S05]  /*0130*/  @!P0 BRA `(.L_x_0) ;  /* 0x0000000400548947 */ /* 0x001fea0003800000 */
[----:B------:R-:W0:Y:S01]  /*0140*/  LDC.64 R10, c[0x0][0x390] ;  /* 0x0000e400ff0a7b82 */ /* 0x000e220000000a00 */
[----:B------:R-:W-:Y:S01]  /*0150*/  LOP3.LUT R17, R12, 0x7ffffffc, RZ, 0xc0, !PT ;  /* 0x7ffffffc0c117812 */ /* 0x000fe200078ec0ff */
[----:B------:R-:W-:Y:S01]  /*0160*/  IMAD.MOV.U32 R16, RZ, RZ, 0x1 ;  /* 0x00000001ff107424 */ /* 0x000fe200078e00ff */
[----:B------:R-:W-:Y:S02]  /*0170*/  MOV R21, RZ ;  /* 0x000000ff00157202 */ /* 0x000fe40000000f00 */
[----:B------:R-:W-:Y:S01]  /*0180*/  MOV R19, R14 ;  /* 0x0000000e00137202 */ /* 0x000fe20000000f00 */
[----:B------:R-:W-:Y:S02]  /*0190*/  IMAD.MOV R18, RZ, RZ, -R17 ;  /* 0x000000ffff127224 */ /* 0x000fe400078e0a11 */
[----:B------:R-:W1:Y:S08]  /*01a0*/  LDC.64 R4, c[0x0][0x3a0] ;  /* 0x0000e800ff047b82 */ /* 0x000e700000000a00 */
[----:B------:R-:W2:Y:S08]  /*01b0*/  LDC.64 R6, c[0x0][0x3a8] ;  /* 0x0000ea00ff067b82 */ /* 0x000eb00000000a00 */
[----:B------:R-:W3:Y:S01]  /*01c0*/  LDC.64 R8, c[0x0][0x390] ;  /* 0x0000e400ff087b82 */ /* 0x000ee20000000a00 */
[----:B0-----:R-:W-:-:S03]  /*01d0*/  IMAD.WIDE R10, R14, 0x4, R10 ;  /* 0x000000040e0a7825 */ /* 0x001fc600078e020a */
[----:B------:R-:W-:-:S05]  /*01e0*/  IADD3 R20, P0, PT, R10, 0xc, RZ ;  /* 0x0000000c0a147810 */ /* 0x000fca0007f1e0ff */
[----:B-1----:R-:W-:-:S08]  /*01f0*/  IMAD.X R25, RZ, RZ, R11, P0 ;  /* 0x000000ffff197224 */ /* 0x002fd000000e060b */
.L_x_9:
[----:B------:R-:W4:Y:S01]  /*0200*/  LDG.E R24, desc[UR4][R2.64] ;  /* 0x0000000402187981 */ /* 0x000f22000c1e1900 */
[----:B------:R-:W-:Y:S01]  /*0210*/  IADD3 R18, PT, PT, R18, 0x4, RZ ;  /* 0x0000000412127810 */ /* 0x000fe20007ffe0ff */
[----:B------:R-:W-:Y:S03]  /*0220*/  BSSY.RECONVERGENT B0, `(.L_x_1) ;  /* 0x0000011000007945 */ /* 0x000fe60003800200 */
[----:B------:R-:W-:Y:S02]  /*0230*/  ISETP.NE.AND P0, PT, R18, RZ, PT ;  /* 0x000000ff1200720c */ /* 0x000fe40003f05270 */
[----:B----4-:R-:W-:-:S13]  /*0240*/  ISETP.GE.AND P1, PT, R21, R24, PT ;  /* 0x000000181500720c */ /* 0x010fda0003f26270 */
[----:B------:R-:W-:Y:S05]  /*0250*/  @P1 BRA `(.L_x_2) ;  /* 0x0000000000341947 */ /* 0x000fea0003800000 */
[----:B---3--:R-:W-:-:S05]  /*0260*/  IMAD.WIDE R10, R19, 0x4, R8 ;  /* 0x00000004130a7825 */ /* 0x008fca00078e0208 */
[----:B------:R-:W3:Y:S02]  /*0270*/  LDG.E R12, desc[UR4][R10.64] ;  /* 0x000000040a0c7981 */ /* 0x000ee4000c1e1900 */
[----:B---3--:R-:W-:-:S13]  /*0280*/  FSETP.NEU.AND P1, PT, R12, RZ, PT ;  /* 0x000000ff0c00720b */ /* 0x008fda0003f2d000 */
[----:B------:R-:W-:Y:S05]  /*0290*/  @!P1 BRA `(.L_x_2) ;  /* 0x0000000000249947 */ /* 0x000fea0003800000 */
[----:B-----5:R-:W-:Y:S01]  /*02a0*/  IMAD.IADD R23, R0, 0x1, R21 ;  /* 0x0000000100177824 */ /* 0x020fe200078e0215 */
[----:B------:R-:W-:-:S03]  /*02b0*/  IADD3 R27, PT, PT, R16, -0x1, RZ ;  /* 0xffffffff101b7810 */ /* 0x000fc60007ffe0ff */
[----:B------:R-:W-:-:S05]  /*02c0*/  IMAD.WIDE R12, R23, 0x4, R4 ;  /* 0x00000004170c7825 */ /* 0x000fca00078e0204 */
[----:B------:R0:W-:Y:S04]  /*02d0*/  STG.E desc[UR4][R12.64], R27 ;  /* 0x0000001b0c007986 */ /* 0x0001e8000c101904 */
[----:B------:R-:W3:Y:S01]  /*02e0*/  LDG.E R11, desc[UR4][R10.64] ;  /* 0x000000040a0b7981 */ /* 0x000ee2000c1e1900 */
[----:B--2---:R-:W-:-:S05]  /*02f0*/  IMAD.WIDE R22, R23, 0x4, R6 ;  /* 0x0000000417167825 */ /* 0x004fca00078e0206 */
[----:B---3--:R0:W-:Y:S04]  /*0300*/  STG.E desc[UR4][R22.64], R11 ;  /* 0x0000000b16007986 */ /* 0x0081e8000c101904 */
[----:B------:R0:W5:Y:S01]  /*0310*/  LDG.E R24, desc[UR4][R2.64] ;  /* 0x0000000402187981 */ /* 0x000162000c1e1900 */
[----:B------:R-:W-:-:S07]  /*0320*/  VIADD R21, R21, 0x1 ;  /* 0x0000000115157836 */ /* 0x000fce0000000000 */
.L_x_2:
[----:B------:R-:W-:Y:S05]  /*0330*/  BSYNC.RECONVERGENT B0 ;  /* 0x0000000000007941 */ /* 0x000fea0003800200 */
.L_x_1:
[----:B-----5:R-:W-:Y:S01]  /*0340*/  ISETP.GE.AND P1, PT, R21, R24, PT ;  /* 0x000000181500720c */ /* 0x020fe20003f26270 */
[----:B------:R-:W-:Y:S01]  /*0350*/  BSSY.RECONVERGENT B0, `(.L_x_3) ;  /* 0x000001f000007945 */ /* 0x000fe20003800200 */
[----:B------:R-:W-:Y:S01]  /*0360*/  MOV R10, R20 ;  /* 0x00000014000a7202 */ /* 0x000fe20000000f00 */
[----:B0-----:R-:W-:-:S10]  /*0370*/  IMAD.MOV.U32 R11, RZ, RZ, R25 ;  /* 0x000000ffff0b7224 */ /* 0x001fd400078e0019 */
[----:B------:R-:W-:Y:S05]  /*0380*/  @P1 BRA `(.L_x_4) ;  /* 0x00000000006c1947 */ /* 0x000fea0003800000 */
[----:B------:R-:W4:Y:S01]  /*0390*/  LDG.E R12, desc[UR4][R10.64+-0x8] ;  /* 0xfffff8040a0c7981 */ /* 0x000f22000c1e1900 */
[----:B------:R-:W-:Y:S01]  /*03a0*/  BSSY.RECONVERGENT B1, `(.L_x_5) ;  /* 0x000000b000017945 */ /* 0x000fe20003800200 */
[----:B----4-:R-:W-:-:S13]  /*03b0*/  FSETP.NEU.AND P1, PT, R12, RZ, PT ;  /* 0x000000ff0c00720b */ /* 0x010fda0003f2d000 */
[----:B------:R-:W-:Y:S05]  /*03c0*/  @!P1 BRA `(.L_x_6) ;  /* 0x0000000000209947 */ /* 0x000fea0003800000 */
[----:B------:R-:W-:-:S05]  /*03d0*/  IADD3 R13, PT, PT, R0, R21, RZ ;  /* 0x00000015000d7210 */ /* 0x000fca0007ffe0ff */
[----:B------:R-:W-:-:S05]  /*03e0*/  IMAD.WIDE R22, R13, 0x4, R4 ;  /* 0x000000040d167825 */ /* 0x000fca00078e0204 */
[----:B------:R0:W-:Y:S04]  /*03f0*/  STG.E desc[UR4][R22.64], R16 ;  /* 0x0000001016007986 */ /* 0x0001e8000c101904 */
[----:B------:R-:W4:Y:S01]  /*0400*/  LDG.E R25, desc[UR4][R10.64+-0x8] ;  /* 0xfffff8040a197981 */ /* 0x000f22000c1e1900 */
[----:B--2---:R-:W-:-:S05]  /*0410*/  IMAD.WIDE R12, R13, 0x4, R6 ;  /* 0x000000040d0c7825 */ /* 0x004fca00078e0206 */
[----:B----4-:R0:W-:Y:S04]  /*0420*/  STG.E desc[UR4][R12.64], R25 ;  /* 0x000000190c007986 */ /* 0x0101e8000c101904 */
[----:B------:R0:W5:Y:S01]  /*0430*/  LDG.E R24, desc[UR4][R2.64] ;  /* 0x0000000402187981 */ /* 0x000162000c1e1900 */
[----:B------:R-:W-:-:S07]  /*0440*/  VIADD R21, R21, 0x1 ;  /* 0x0000000115157836 */ /* 0x000fce0000000000 */
.L_x_6:
[----:B------:R-:W-:Y:S05]  /*0450*/  BSYNC.RECONVERGENT B1 ;  /* 0x0000000000017941 */ /* 0x000fea0003800200 */
.L_x_5:
[----:B-----5:R-:W-:-:S13]  /*0460*/  ISETP.GE.AND P1, PT, R21, R24, PT ;  /* 0x000000181500720c */ /* 0x020fda0003f26270 */
[----:B------:R-:W-:Y:S05]  /*0470*/  @P1 BRA `(.L_x_4) ;  /* 0x0000000000301947 */ /* 0x000fea0003800000 */
[----:B0-----:R-:W4:Y:S02]  /*0480*/  LDG.E R12, desc[UR4][R10.64+-0x4] ;  /* 0xfffffc040a0c7981 */ /* 0x001f24000c1e1900 */
[----:B----4-:R-:W-:-:S13]  /*0490*/  FSETP.NEU.AND P1, PT, R12, RZ, PT ;  /* 0x000000ff0c00720b */ /* 0x010fda0003f2d000 */
[----:B------:R-:W-:Y:S05]  /*04a0*/  @!P1 BRA `(.L_x_4) ;  /* 0x0000000000249947 */ /* 0x000fea0003800000 */
[----:B------:R-:W-:Y:S01]  /*04b0*/  IADD3 R23, PT, PT, R0, R21, RZ ;  /* 0x0000001500177210 */ /* 0x000fe20007ffe0ff */
[----:B------:R-:W-:-:S04]  /*04c0*/  VIADD R25, R16, 0x1 ;  /* 0x0000000110197836 */ /* 0x000fc80000000000 */
[----:B------:R-:W-:-:S05]  /*04d0*/  IMAD.WIDE R12, R23, 0x4, R4 ;  /* 0x00000004170c7825 */ /* 0x000fca00078e0204 */
[----:B------:R1:W-:Y:S04]  /*04e0*/  STG.E desc[UR4][R12.64], R25 ;  /* 0x000000190c007986 */ /* 0x0003e8000c101904 */
[----:B------:R-:W4:Y:S01]  /*04f0*/  LDG.E R27, desc[UR4][R10.64+-0x4] ;  /* 0xfffffc040a1b7981 */ /* 0x000f22000c1e1900 */
[----:B--2---:R-:W-:Y:S01]  /*0500*/  IMAD.WIDE R22, R23, 0x4, R6 ;  /* 0x0000000417167825 */ /* 0x004fe200078e0206 */
[----:B------:R-:W-:-:S04]  /*0510*/  IADD3 R21, PT, PT, R21, 0x1, RZ ;  /* 0x0000000115157810 */ /* 0x000fc80007ffe0ff */
[----:B----4-:R1:W-:Y:S04]  /*0520*/  STG.E desc[UR4][R22.64], R27 ;  /* 0x0000001b16007986 */ /* 0x0103e8000c101904 */
[----:B------:R1:W5:Y:S02]  /*0530*/  LDG.E R24, desc[UR4][R2.64] ;  /* 0x0000000402187981 */ /* 0x000364000c1e1900 */
.L_x_4:
[----:B------:R-:W-:Y:S05]  /*0540*/  BSYNC.RECONVERGENT B0 ;  /* 0x0000000000007941 */ /* 0x000fea0003800200 */
.L_x_3:
[----:B-----5:R-:W-:Y:S01]  /*0550*/  ISETP.GE.AND P1, PT, R21, R24, PT ;  /* 0x000000181500720c */ /* 0x020fe20003f26270 */
[----:B------:R-:W-:-:S12]  /*0560*/  BSSY.RECONVERGENT B0, `(.L_x_7) ;  /* 0x000000d000007945 */ /* 0x000fd80003800200 */
[----:B------:R-:W-:Y:S05]  /*0570*/  @P1 BRA `(.L_x_8) ;  /* 0x00000000002c1947 */ /* 0x000fea0003800000 */
[----:B01----:R-:W4:Y:S02]  /*0580*/  LDG.E R12, desc[UR4][R10.64] ;  /* 0x000000040a0c7981 */ /* 0x003f24000c1e1900 */
[----:B----4-:R-:W-:-:S13]  /*0590*/  FSETP.NEU.AND P1, PT, R12, RZ, PT ;  /* 0x000000ff0c00720b */ /* 0x010fda0003f2d000 */
[----:B------:R-:W-:Y:S05]  /*05a0*/  @!P1 BRA `(.L_x_8) ;  /* 0x0000000000209947 */ /* 0x000fea0003800000 */
[----:B------:R-:W-:Y:S01]  /*05b0*/  IMAD.IADD R23, R0, 0x1, R21 ;  /* 0x0000000100177824 */ /* 0x000fe200078e0215 */
[----:B------:R-:W-:-:S03]  /*05c0*/  IADD3 R25, PT, PT, R16, 0x2, RZ ;  /* 0x0000000210197810 */ /* 0x000fc60007ffe0ff */
[----:B------:R-:W-:-:S05]  /*05d0*/  IMAD.WIDE R12, R23, 0x4, R4 ;  /* 0x00000004170c7825 */ /* 0x000fca00078e0204 */
[----:B------:R4:W-:Y:S04]  /*05e0*/  STG.E desc[UR4][R12.64], R25 ;  /* 0x000000190c007986 */ /* 0x0009e8000c101904 */
[----:B------:R-:W5:Y:S01]  /*05f0*/  LDG.E R27, desc[UR4][R10.64] ;  /* 0x000000040a1b7981 */ /* 0x000f62000c1e1900 */
[----:B--2---:R-:W-:-:S04]  /*0600*/  IMAD.WIDE R22, R23, 0x4, R6 ;  /* 0x0000000417167825 */ /* 0x004fc800078e0206 */
[----:B------:R-:W-:Y:S01]  /*0610*/  VIADD R21, R21, 0x1 ;  /* 0x0000000115157836 */ /* 0x000fe20000000000 */
[----:B-----5:R4:W-:Y:S06]  /*0620*/  STG.E desc[UR4][R22.64], R27 ;  /* 0x0000001b16007986 */ /* 0x0209ec000c101904 */
.L_x_8:
[----:B------:R-:W-:Y:S05]  /*0630*/  BSYNC.RECONVERGENT B0 ;  /* 0x0000000000007941 */ /* 0x000fea0003800200 */
.L_x_7:
[----:B------:R-:W-:Y:S01]  /*0640*/  IADD3 R20, P1, PT, R10, 0x10, RZ ;  /* 0x000000100a147810 */ /* 0x000fe20007f3e0ff */
[----:B------:R-:W-:Y:S01]  /*0650*/  VIADD R19, R19, 0x4 ;  /* 0x0000000413137836 */ /* 0x000fe20000000000 */
[----:B0-----:R-:W-:Y:S02]  /*0660*/  IADD3 R16, PT, PT, R16, 0x4, RZ ;  /* 0x0000000410107810 */ /* 0x001fe40007ffe0ff */
[----:B-1--4-:R-:W-:Y:S01]  /*0670*/  IADD3.X R25, PT, PT, RZ, R11, RZ, P1, !PT ;  /* 0x0000000bff197210 */ /* 0x012fe20000ffe4ff */
[----:B------:R-:W-:Y:S08]  /*0680*/  @P0 BRA `(.L_x_9) ;  /* 0xfffffff800dc0947 */ /* 0x000ff0000383ffff */
.L_x_0:
[----:B------:R-:W-:-:S13]  /*0690*/  ISETP.NE.AND P0, PT, R15, RZ, PT ;  /* 0x000000ff0f00720c */ /* 0x000fda0003f05270 */
[----:B------:R-:W-:Y:S05]  /*06a0*/  @!P0 EXIT ;  /* 0x000000000000894d */ /* 0x000fea0003800000 */
[----:B------:R-:W0:Y:S01]  /*06b0*/  LDC.64 R4, c[0x0][0x3a0] ;  /* 0x0000e800ff047b82 */ /* 0x000e220000000a00 */
[----:B------:R-:W-:Y:S01]  /*06c0*/  IMAD.IADD R19, R14, 0x1, R17 ;  /* 0x000000010e137824 */ /* 0x000fe200078e0211 */
[----:B------:R-:W-:-:S06]  /*06d0*/  IADD3 R16, PT, PT, -R15, RZ, RZ ;  /* 0x000000ff0f107210 */ /* 0x000fcc0007ffe1ff */
[----:B--2---:R-:W1:Y:S08]  /*06e0*/  LDC.64 R6, c[0x0][0x3a8] ;  /* 0x0000ea00ff067b82 */ /* 0x004e700000000a00 */
[----:B---3--:R-:W2:Y:S02]  /*06f0*/  LDC.64 R8, c[0x0][0x390] ;  /* 0x0000e400ff087b82 */ /* 0x008ea40000000a00 */
.L_x_12:
[----:B------:R-:W3:Y:S01]  /*0700*/  LDG.E R10, desc[UR4][R2.64] ;  /* 0x00000004020a7981 */ /* 0x000ee2000c1e1900 */
[----:B------:R-:W-:Y:S01]  /*0710*/  VIADD R16, R16, 0x1 ;  /* 0x0000000110107836 */ /* 0x000fe20000000000 */
[----:B------:R-:W-:Y:S04]  /*0720*/  BSSY.RECONVERGENT B0, `(.L_x_10) ;  /* 0x000000f000007945 */ /* 0x000fe80003800200 */
[----:B------:R-:W-:Y:S02]  /*0730*/  ISETP.NE.AND P0, PT, R16, RZ, PT ;  /* 0x000000ff1000720c */ /* 0x000fe40003f05270 */
[----:B---3--:R-:W-:-:S13]  /*0740*/  ISETP.GE.AND P1, PT, R21, R10, PT ;  /* 0x0000000a1500720c */ /* 0x008fda0003f26270 */
[----:B------:R-:W-:Y:S05]  /*0750*/  @P1 BRA `(.L_x_11) ;  /* 0x00000000002c1947 */ /* 0x000fea0003800000 */
[----:B--2---:R-:W-:-:S05]  /*0760*/  IMAD.WIDE R10, R19, 0x4, R8 ;  /* 0x00000004130a7825 */ /* 0x004fca00078e0208 */
[----:B------:R-:W2:Y:S02]  /*0770*/  LDG.E R12, desc[UR4][R10.64] ;  /* 0x000000040a0c7981 */ /* 0x000ea4000c1e1900 */
[----:B--2---:R-:W-:-:S13]  /*0780*/  FSETP.NEU.AND P1, PT, R12, RZ, PT ;  /* 0x000000ff0c00720b */ /* 0x004fda0003f2d000 */
[----:B------:R-:W-:Y:S05]  /*0790*/  @!P1 BRA `(.L_x_11) ;  /* 0x00000000001c9947 */ /* 0x000fea0003800000 */
[----:B-----5:R-:W-:-:S05]  /*07a0*/  IADD3 R15, PT, PT, R0, R21, RZ ;  /* 0x00000015000f7210 */ /* 0x020fca0007ffe0ff */
[----:B0-----:R-:W-:-:S05]  /*07b0*/  IMAD.WIDE R12, R15, 0x4, R4 ;  /* 0x000000040f0c7825 */ /* 0x001fca00078e0204 */
[----:B------:R3:W-:Y:S04]  /*07c0*/  STG.E desc[UR4][R12.64], R17 ;  /* 0x000000110c007986 */ /* 0x0007e8000c101904 */
[----:B------:R-:W2:Y:S01]  /*07d0*/  LDG.E R11, desc[UR4][R10.64] ;  /* 0x000000040a0b7981 */ /* 0x000ea2000c1e1900 */
[----:B-1----:R-:W-:-:S04]  /*07e0*/  IMAD.WIDE R14, R15, 0x4, R6 ;  /* 0x000000040f0e7825 */ /* 0x002fc800078e0206 */
[----:B------:R-:W-:Y:S01]  /*07f0*/  VIADD R21, R21, 0x1 ;  /* 0x0000000115157836 */ /* 0x000fe20000000000 */
[----:B--2---:R3:W-:Y:S06]  /*0800*/  STG.E desc[UR4][R14.64], R11 ;  /* 0x0000000b0e007986 */ /* 0x0047ec000c101904 */
.L_x_11:
[----:B------:R-:W-:Y:S05]  /*0810*/  BSYNC.RECONVERGENT B0 ;  /* 0x0000000000007941 */ /* 0x000fea0003800200 */
.L_x_10:
[----:B---3--:R-:W-:Y:S01]  /*0820*/  IADD3 R17, PT, PT, R17, 0x1, RZ ;  /* 0x0000000111117810 */ /* 0x008fe20007ffe0ff */
[----:B------:R-:W-:Y:S01]  /*0830*/  VIADD R19, R19, 0x1 ;  /* 0x0000000113137836 */ /* 0x000fe20000000000 */
[----:B------:R-:W-:Y:S06]  /*0840*/  @P0 BRA `(.L_x_12) ;  /* 0xfffffffc00ac0947 */ /* 0x000fec000383ffff */
[----:B------:R-:W-:Y:S05]  /*0850*/  EXIT ;  /* 0x000000000000794d */ /* 0x000fea0003800000 */
.L_x_13:
[----:B------:R-:W-:-:S00]  /*0860*/  BRA `(.L_x_13) ;  /* 0xfffffffc00fc7947 */ /* 0x000fc0000383ffff */
[----:B------:R-:W-:-:S00]  /*0870*/  NOP ;  /* 0x0000000000007918 */ /* 0x000fc00000000000 */
        /* <DEDUP_REMOVED lines=8> */
.L_x_32:


//--------------------- .text._Z11partial_sumiPiS_ --------------------------
	.section	.text._Z11partial_sumiPiS_,"ax",@progbits
	.align	128
        .global         _Z11partial_sumiPiS_
        .type           _Z11partial_sumiPiS_,@function
        .size           _Z11partial_sumiPiS_,(.L_x_33 - _Z11partial_sumiPiS_)
        .other          _Z11partial_sumiPiS_,@"STO_CUDA_ENTRY STV_DEFAULT"
_Z11partial_sumiPiS_:
.text._Z11partial_sumiPiS_:
[----:B------:R-:W-:Y:S01]  /*0000*/  LDC R1, c[0x0][0x37c] ;  /* 0x0000df00ff017b82 */ /* 0x000fe20000000800 */
[----:B------:R-:W0:Y:S07]  /*0010*/  S2R R3, SR_TID.X ;  /* 0x0000000000037919 */ /* 0x000e2e0000002100 */
[----:B------:R-:W0:Y:S01]  /*0020*/  S2UR UR4, SR_CTAID.X ;  /* 0x00000000000479c3 */ /* 0x000e220000002500 */
[----:B------:R-:W1:Y:S01]  /*0030*/  LDCU.64 UR6, c[0x0][0x358] ;  /* 0x00006b00ff0677ac */ /* 0x000e620008000a00 */
[----:B------:R-:W-:Y:S01]  /*0040*/  BSSY.RECONVERGENT B0, `(.L_x_14) ;  /* 0x0000066000007945 */ /* 0x000fe20003800200 */
[----:B------:R-:W-:-:S05]  /*0050*/  IMAD.MOV.U32 R0, RZ, RZ, RZ ;  /* 0x000000ffff007224 */ /* 0x000fca00078e00ff */
[----:B------:R-:W0:Y:S02]  /*0060*/  LDC R2, c[0x0][0x360] ;  /* 0x0000d800ff027b82 */ /* 0x000e240000000800 */
[----:B0-----:R-:W-:-:S05]  /*0070*/  IMAD R2, R2, UR4, R3 ;  /* 0x0000000402027c24 */ /* 0x001fca000f8e0203 */
[----:B------:R-:W-:-:S13]  /*0080*/  ISETP.GE.AND P0, PT, R2, RZ, PT ;  /* 0x000000ff0200720c */ /* 0x000fda0003f06270 */
[----:B-1----:R-:W-:Y:S05]  /*0090*/  @!P0 BRA `(.L_x_15) ;  /* 0x0000000400808947 */ /* 0x002fea0003800000 */
[C---:B------:R-:W-:Y:S01]  /*00a0*/  ISETP.GE.U32.AND P1, PT, R2.reuse, 0xf, PT ;  /* 0x0000000f0200780c */ /* 0x040fe20003f26070 */
[----:B------:R-:W-:Y:S01]  /*00b0*/  VIADD R6, R2, 0x1 ;  /* 0x0000000102067836 */ /* 0x000fe20000000000 */
[----:B------:R-:W-:Y:S01]  /*00c0*/  BSSY.RECONVERGENT B1, `(.L_x_16) ;  /* 0x000002c000017945 */ /* 0x000fe20003800200 */
[----:B------:R-:W-:Y:S02]  /*00d0*/  IMAD.MOV.U32 R3, RZ, RZ, RZ ;  /* 0x000000ffff037224 */ /* 0x000fe400078e00ff */
[----:B------:R-:W-:Y:S01]  /*00e0*/  IMAD.MOV.U32 R0, RZ, RZ, RZ ;  /* 0x000000ffff007224 */ /* 0x000fe200078e00ff */
[----:B------:R-:W-:-:S04]  /*00f0*/  LOP3.LUT R24, R6, 0xf, RZ, 0xc0, !PT ;  /* 0x0000000f06187812 */ /* 0x000fc800078ec0ff */
[----:B------:R-:W-:-:S03]  /*0100*/  ISETP.NE.AND P0, PT, R24, RZ, PT ;  /* 0x000000ff1800720c */ /* 0x000fc60003f05270 */
[----:B------:R-:W-:Y:S10]  /*0110*/  @!P1 BRA `(.L_x_17) ;  /* 0x0000000000989947 */ /* 0x000ff40003800000 */
[----:B------:R-:W0:Y:S01]  /*0120*/  LDCU.64 UR4, c[0x0][0x388] ;  /* 0x00007100ff0477ac */ /* 0x000e220008000a00 */
[----:B------:R-:W-:Y:S01]  /*0130*/  LOP3.LUT R3, R6, 0xfffffff0, RZ, 0xc0, !PT ;  /* 0xfffffff006037812 */ /* 0x000fe200078ec0ff */
[----:B------:R-:W-:-:S04]  /*0140*/  IMAD.MOV.U32 R0, RZ, RZ, RZ ;  /* 0x000000ffff007224 */ /* 0x000fc800078e00ff */
[----:B------:R-:W-:Y:S01]  /*0150*/  IMAD.MOV R7, RZ, RZ, -R3 ;  /* 0x000000ffff077224 */ /* 0x000fe200078e0a03 */
[----:B0-----:R-:W-:-:S04]  /*0160*/  UIADD3 UR4, UP0, UPT, UR4, 0x20, URZ ;  /* 0x0000002004047890 */ /* 0x001fc8000ff1e0ff */
[----:B------:R-:W-:Y:S02]  /*0170*/  UIADD3.X UR5, UPT, UPT, URZ, UR5, URZ, UP0, !UPT ;  /* 0x00000005ff057290 */ /* 0x000fe400087fe4ff */
[----:B------:R-:W-:-:S04]  /*0180*/  IMAD.U32 R13, RZ, RZ, UR4 ;  /* 0x00000004ff0d7e24 */ /* 0x000fc8000f8e00ff */
[----:B------:R-:W-:-:S07]  /*0190*/  IMAD.U32 R5, RZ, RZ, UR5 ;  /* 0x00000005ff057e24 */ /* 0x000fce000f8e00ff */
.L_x_18:
[----:B------:R-:W-:-:S05]  /*01a0*/  IMAD.MOV.U32 R4, RZ, RZ, R13 ;  /* 0x000000ffff047224 */ /* 0x000fca00078e000d */
[----:B------:R-:W2:Y:S04]  /*01b0*/  LDG.E R13, desc[UR6][R4.64+-0x20] ;  /* 0xffffe006040d7981 */ /* 0x000ea8000c1e1900 */
[----:B------:R-:W2:Y:S04]  /*01c0*/  LDG.E R12, desc[UR6][R4.64+-0x1c] ;  /* 0xffffe406040c7981 */ /* 0x000ea8000c1e1900 */
[----:B------:R-:W3:Y:S04]  /*01d0*/  LDG.E R15, desc[UR6][R4.64+-0x18] ;  /* 0xffffe806040f7981 */ /* 0x000ee8000c1e1900 */
[----:B------:R-:W3:Y:S04]  /*01e0*/  LDG.E R14, desc[UR6][R4.64+-0x14] ;  /* 0xffffec06040e7981 */ /* 0x000ee8000c1e1900 */
[----:B------:R-:W4:Y:S04]  /*01f0*/  LDG.E R17, desc[UR6][R4.64+-0x10] ;  /* 0xfffff00604117981 */ /* 0x000f28000c1e1900 */
[----:B------:R-:W4:Y:S04]  /*0200*/  LDG.E R16, desc[UR6][R4.64+-0xc] ;  /* 0xfffff40604107981 */ /* 0x000f28000c1e1900 */
[----:B------:R-:W5:Y:S04]  /*0210*/  LDG.E R19, desc[UR6][R4.64+-0x8] ;  /* 0xfffff80604137981 */ /* 0x000f68000c1e1900 */
        /* <DEDUP_REMOVED lines=8> */
[----:B------:R0:W5:Y:S01]  /*02a0*/  LDG.E R8, desc[UR6][R4.64+0x1c] ;  /* 0x00001c0604087981 */ /* 0x000162000c1e1900 */
[----:B------:R-:W-:-:S05]  /*02b0*/  VIADD R7, R7, 0x10 ;  /* 0x0000001007077836 */ /* 0x000fca0000000000 */
[----:B------:R-:W-:Y:S02]  /*02c0*/  ISETP.NE.AND P1, PT, R7, RZ, PT ;  /* 0x000000ff0700720c */ /* 0x000fe40003f25270 */
[----:B--2---:R-:W-:Y:S02]  /*02d0*/  IADD3 R12, PT, PT, R12, R13, R0 ;  /* 0x0000000d0c0c7210 */ /* 0x004fe40007ffe000 */
[----:B------:R-:W-:-:S05]  /*02e0*/  IADD3 R13, P2, PT, R4, 0x40, RZ ;  /* 0x00000040040d7810 */ /* 0x000fca0007f5e0ff */
[----:B0-----:R-:W-:Y:S01]  /*02f0*/  IMAD.X R5, RZ, RZ, R5, P2 ;  /* 0x000000ffff057224 */ /* 0x001fe200010e0605 */
[----:B---3--:R-:W-:-:S04]  /*0300*/  IADD3 R12, PT, PT, R14, R15, R12 ;  /* 0x0000000f0e0c7210 */ /* 0x008fc80007ffe00c */
[----:B----4-:R-:W-:-:S04]  /*0310*/  IADD3 R12, PT, PT, R16, R17, R12 ;  /* 0x00000011100c7210 */ /* 0x010fc80007ffe00c */
[----:B-----5:R-:W-:-:S04]  /*0320*/  IADD3 R12, PT, PT, R18, R19, R12 ;  /* 0x00000013120c7210 */ /* 0x020fc80007ffe00c */
[----:B------:R-:W-:-:S04]  /*0330*/  IADD3 R12, PT, PT, R20, R21, R12 ;  /* 0x00000015140c7210 */ /* 0x000fc80007ffe00c */
[----:B------:R-:W-:-:S04]  /*0340*/  IADD3 R12, PT, PT, R22, R23, R12 ;  /* 0x00000017160c7210 */ /* 0x000fc80007ffe00c */
[----:B------:R-:W-:-:S04]  /*0350*/  IADD3 R10, PT, PT, R10, R11, R12 ;  /* 0x0000000b0a0a7210 */ /* 0x000fc80007ffe00c */
[----:B------:R-:W-:Y:S01]  /*0360*/  IADD3 R0, PT, PT, R8, R9, R10 ;  /* 0x0000000908007210 */ /* 0x000fe20007ffe00a */
[----:B------:R-:W-:Y:S06]  /*0370*/  @P1 BRA `(.L_x_18) ;  /* 0xfffffffc00881947 */ /* 0x000fec000383ffff */
.L_x_17:
[----:B------:R-:W-:Y:S05]  /*0380*/  BSYNC.RECONVERGENT B1 ;  /* 0x0000000000017941 */ /* 0x000fea0003800200 */
.L_x_16:
[----:B------:R-:W-:Y:S05]  /*0390*/  @!P0 BRA `(.L_x_15) ;  /* 0x0000000000c08947 */ /* 0x000fea0003800000 */
[----:B------:R-:W-:Y:S01]  /*03a0*/  ISETP.GE.U32.AND P0, PT, R24, 0x8, PT ;  /* 0x000000081800780c */ /* 0x000fe20003f06070 */
[----:B------:R-:W-:Y:S01]  /*03b0*/  BSSY.RECONVERGENT B1, `(.L_x_19) ;  /* 0x0000013000017945 */ /* 0x000fe20003800200 */
[----:B------:R-:W-:-:S04]  /*03c0*/  LOP3.LUT R15, R6, 0x7, RZ, 0xc0, !PT ;  /* 0x00000007060f7812 */ /* 0x000fc800078ec0ff */
[----:B------:R-:W-:-:S07]  /*03d0*/  ISETP.NE.AND P1, PT, R15, RZ, PT ;  /* 0x000000ff0f00720c */ /* 0x000fce0003f25270 */
[----:B------:R-:W-:Y:S06]  /*03e0*/  @!P0 BRA `(.L_x_20) ;  /* 0x00000000003c8947 */ /* 0x000fec0003800000 */
[----:B------:R-:W0:Y:S02]  /*03f0*/  LDC.64 R4, c[0x0][0x388] ;  /* 0x0000e200ff047b82 */ /* 0x000e240000000a00 */
[----:B0-----:R-:W-:-:S05]  /*0400*/  IMAD.WIDE.U32 R4, R3, 0x4, R4 ;  /* 0x0000000403047825 */ /* 0x001fca00078e0004 */
[----:B------:R-:W2:Y:S04]  /*0410*/  LDG.E R7, desc[UR6][R4.64] ;  /* 0x0000000604077981 */ /* 0x000ea8000c1e1900 */
[----:B------:R-:W2:Y:S04]  /*0420*/  LDG.E R8, desc[UR6][R4.64+0x4] ;  /* 0x0000040604087981 */ /* 0x000ea8000c1e1900 */
[----:B------:R-:W3:Y:S04]  /*0430*/  LDG.E R10, desc[UR6][R4.64+0x8] ;  /* 0x00000806040a7981 */ /* 0x000ee8000c1e1900 */
[----:B------:R-:W3:Y:S04]  /*0440*/  LDG.E R9, desc[UR6][R4.64+0xc] ;  /* 0x00000c0604097981 */ /* 0x000ee8000c1e1900 */
[----:B------:R-:W4:Y:S04]  /*0450*/  LDG.E R12, desc[UR6][R4.64+0x10] ;  /* 0x00001006040c7981 */ /* 0x000f28000c1e1900 */
[----:B------:R-:W4:Y:S04]  /*0460*/  LDG.E R11, desc[UR6][R4.64+0x14] ;  /* 0x00001406040b7981 */ /* 0x000f28000c1e1900 */
[----:B------:R-:W5:Y:S04]  /*0470*/  LDG.E R14, desc[UR6][R4.64+0x18] ;  /* 0x00001806040e7981 */ /* 0x000f68000c1e1900 */
[----:B------:R-:W5:Y:S01]  /*0480*/  LDG.E R13, desc[UR6][R4.64+0x1c] ;  /* 0x00001c06040d7981 */ /* 0x000f62000c1e1900 */
[----:B------:R-:W-:Y:S01]  /*0490*/  VIADD R3, R3, 0x8 ;  /* 0x0000000803037836 */ /* 0x000fe20000000000 */
[----:B--2---:R-:W-:-:S04]  /*04a0*/  IADD3 R7, PT, PT, R8, R7, R0 ;  /* 0x0000000708077210 */ /* 0x004fc80007ffe000 */
[----:B---3--:R-:W-:-:S04]  /*04b0*/  IADD3 R7, PT, PT, R9, R10, R7 ;  /* 0x0000000a09077210 */ /* 0x008fc80007ffe007 */
[----:B----4-:R-:W-:-:S04]  /*04c0*/  IADD3 R7, PT, PT, R11, R12, R7 ;  /* 0x0000000c0b077210 */ /* 0x010fc80007ffe007 */
[----:B-----5:R-:W-:-:S07]  /*04d0*/  IADD3 R0, PT, PT, R13, R14, R7 ;  /* 0x0000000e0d007210 */ /* 0x020fce0007ffe007 */
.L_x_20:
[----:B------:R-:W-:Y:S05]  /*04e0*/  BSYNC.RECONVERGENT B1 ;  /* 0x0000000000017941 */ /* 0x000fea0003800200 */
.L_x_19:
        /* <DEDUP_REMOVED lines=11> */
[----:B------:R-:W3:Y:S01]  /*05a0*/  LDG.E R10, desc[UR6][R4.64+0xc] ;  /* 0x00000c06040a7981 */ /* 0x000ee2000c1e1900 */
[----:B------:R-:W-:Y:S01]  /*05b0*/  VIADD R3, R3, 0x4 ;  /* 0x0000000403037836 */ /* 0x000fe20000000000 */
[----:B--2---:R-:W-:-:S04]  /*05c0*/  IADD3 R0, PT, PT, R8, R7, R0 ;  /* 0x0000000708007210 */ /* 0x004fc80007ffe000 */
[----:B---3--:R-:W-:-:S07]  /*05d0*/  IADD3 R0, PT, PT, R10, R9, R0 ;  /* 0x000000090a007210 */ /* 0x008fce0007ffe000 */
.L_x_22:
[----:B------:R-:W-:Y:S05]  /*05e0*/  BSYNC.RECONVERGENT B1 ;  /* 0x0000000000017941 */ /* 0x000fea0003800200 */
.L_x_21:
[----:B------:R-:W-:Y:S05]  /*05f0*/  @!P1 BRA `(.L_x_15) ;  /* 0x0000000000289947 */ /* 0x000fea0003800000 */
[----:B------:R-:W0:Y:S01]  /*0600*/  LDC.64 R4, c[0x0][0x388] ;  /* 0x0000e200ff047b82 */ /* 0x000e220000000a00 */
[----:B------:R-:W-:Y:S02]  /*0610*/  IMAD.MOV R6, RZ, RZ, -R6 ;  /* 0x000000ffff067224 */ /* 0x000fe400078e0a06 */
[----:B0-----:R-:W-:-:S07]  /*0620*/  IMAD.WIDE.U32 R4, R3, 0x4, R4 ;  /* 0x0000000403047825 */ /* 0x001fce00078e0004 */
.L_x_23:
[----:B------:R0:W2:Y:S01]  /*0630*/  LDG.E R3, desc[UR6][R4.64] ;  /* 0x0000000604037981 */ /* 0x0000a2000c1e1900 */
[----:B------:R-:W-:-:S05]  /*0640*/  VIADD R6, R6, 0x1 ;  /* 0x0000000106067836 */ /* 0x000fca0000000000 */
[----:B------:R-:W-:Y:S02]  /*0650*/  ISETP.NE.AND P0, PT, R6, RZ, PT ;  /* 0x000000ff0600720c */ /* 0x000fe40003f05270 */
[----:B0-----:R-:W-:-:S05]  /*0660*/  IADD3 R4, P1, PT, R4, 0x4, RZ ;  /* 0x0000000404047810 */ /* 0x001fca0007f3e0ff */
[----:B------:R-:W-:Y:S02]  /*0670*/  IMAD.X R5, RZ, RZ, R5, P1 ;  /* 0x000000ffff057224 */ /* 0x000fe400008e0605 */
[----:B--2---:R-:W-:-:S04]  /*0680*/  IMAD.IADD R0, R3, 0x1, R0 ;  /* 0x0000000103007824 */ /* 0x004fc800078e0200 */
[----:B------:R-:W-:Y:S05]  /*0690*/  @P0 BRA `(.L_x_23) ;  /* 0xfffffffc00e40947 */ /* 0x000fea000383ffff */
.L_x_15:
[----:B------:R-:W-:Y:S05]  /*06a0*/  BSYNC.RECONVERGENT B0 ;  /* 0x0000000000007941 */ /* 0x000fea0003800200 */
.L_x_14:
[----:B------:R-:W0:Y:S02]  /*06b0*/  LDC.64 R4, c[0x0][0x390] ;  /* 0x0000e400ff047b82 */ /* 0x000e240000000a00 */
[----:B0-----:R-:W-:-:S05]  /*06c0*/  IMAD.WIDE R2, R2, 0x4, R4 ;  /* 0x0000000402027825 */ /* 0x001fca00078e0204 */
[----:B------:R-:W-:Y:S01]  /*06d0*/  STG.E desc[UR6][R2.64+0x4], R0 ;  /* 0x0000040002007986 */ /* 0x000fe2000c101906 */
[----:B------:R-:W-:Y:S05]  /*06e0*/  EXIT ;  /* 0x000000000000794d */ /* 0x000fea0003800000 */
.L_x_24:
        /* <DEDUP_REMOVED lines=9> */
.L_x_33:


//--------------------- .text._Z13count_nonzeroiPfPi --------------------------
	.section	.text._Z13count_nonzeroiPfPi,"ax",@progbits
	.align	128
        .global         _Z13count_nonzeroiPfPi
        .type           _Z13count_nonzeroiPfPi,@function
        .size           _Z13count_nonzeroiPfPi,(.L_x_34 - _Z13count_nonzeroiPfPi)
        .other          _Z13count_nonzeroiPfPi,@"STO_CUDA_ENTRY STV_DEFAULT"
_Z13count_nonzeroiPfPi:
.text._Z13count_nonzeroiPfPi:
[----:B------:R-:W-:Y:S01]  /*0000*/  LDC R1, c[0x0][0x37c] ;  /* 0x0000df00ff017b82 */ /* 0x000fe20000000800 */
[----:B------:R-:W0:Y:S01]  /*0010*/  S2R R3, SR_TID.X ;  /* 0x0000000000037919 */ /* 0x000e220000002100 */
[----:B------:R-:W1:Y:S06]  /*0020*/  LDCU UR7, c[0x0][0x380] ;  /* 0x00007000ff0777ac */ /* 0x000e6c0008000800 */
[----:B------:R-:W0:Y:S01]  /*0030*/  S2UR UR4, SR_CTAID.X ;  /* 0x00000000000479c3 */ /* 0x000e220000002500 */
[----:B------:R-:W-:Y:S01]  /*0040*/  IMAD.MOV.U32 R0, RZ, RZ, RZ ;  /* 0x000000ffff007224 */ /* 0x000fe200078e00ff */
[----:B------:R-:W2:Y:S06]  /*0050*/  LDCU.64 UR12, c[0x0][0x358] ;  /* 0x00006b00ff0c77ac */ /* 0x000eac0008000a00 */
[----:B------:R-:W0:Y:S01]  /*0060*/  LDC R2, c[0x0][0x360] ;  /* 0x0000d800ff027b82 */ /* 0x000e220000000800 */
[----:B-1----:R-:W-:Y:S01]  /*0070*/  UISETP.GE.AND UP0, UPT, UR7, 0x1, UPT ;  /* 0x000000010700788c */ /* 0x002fe2000bf06270 */
[----:B0-----:R-:W-:-:S08]  /*0080*/  IMAD R2, R2, UR4, R3 ;  /* 0x0000000402027c24 */ /* 0x001fd0000f8e0203 */
[----:B--2---:R-:W-:Y:S05]  /*0090*/  BRA.U !UP0, `(.L_x_25) ;  /* 0x0000000908947547 */ /* 0x004fea000b800000 */
[----:B------:R-:W-:Y:S02]  /*00a0*/  UISETP.GE.U32.AND UP1, UPT, UR7, 0x10, UPT ;  /* 0x000000100700788c */ /* 0x000fe4000bf26070 */
[----:B------:R-:W-:Y:S01]  /*00b0*/  IMAD R3, R2, UR7, RZ ;  /* 0x0000000702037c24 */ /* 0x000fe2000f8e02ff */
[----:B------:R-:W-:Y:S01]  /*00c0*/  ULOP3.LUT UR10, UR7, 0xf, URZ, 0xc0, !UPT ;  /* 0x0000000f070a7892 */ /* 0x000fe2000f8ec0ff */
[----:B------:R-:W-:Y:S01]  /*00d0*/  IMAD.MOV.U32 R0, RZ, RZ, RZ ;  /* 0x000000ffff007224 */ /* 0x000fe200078e00ff */
[----:B------:R-:W-:Y:S02]  /*00e0*/  UMOV UR4, URZ ;  /* 0x000000ff00047c82 */ /* 0x000fe40008000000 */
[----:B------:R-:W-:Y:S02]  /*00f0*/  UISETP.NE.AND UP0, UPT, UR10, URZ, UPT ;  /* 0x000000ff0a00728c */ /* 0x000fe4000bf05270 */
[----:B------:R-:W-:Y:S09]  /*0100*/  BRA.U !UP1, `(.L_x_26) ;  /* 0x0000000509387547 */ /* 0x000ff2000b800000 */
[----:B------:R-:W0:Y:S01]  /*0110*/  LDCU.64 UR8, c[0x0][0x388] ;  /* 0x00007100ff0877ac */ /* 0x000e220008000a00 */
[----:B------:R-:W-:Y:S02]  /*0120*/  HFMA2 R0, -RZ, RZ, 0, 0 ;  /* 0x00000000ff007431 */ /* 0x000fe400000001ff */
[----:B------:R-:W-:Y:S01]  /*0130*/  IMAD.MOV.U32 R6, RZ, RZ, R3 ;  /* 0x000000ffff067224 */ /* 0x000fe200078e0003 */
[----:B------:R-:W-:Y:S02]  /*0140*/  ULOP3.LUT UR4, UR7, 0x7ffffff0, URZ, 0xc0, !UPT ;  /* 0x7ffffff007047892 */ /* 0x000fe4000f8ec0ff */
[----:B0-----:R-:W-:Y:S02]  /*0150*/  UIADD3 UR5, UP1, UPT, UR8, 0x20, URZ ;  /* 0x0000002008057890 */ /* 0x001fe4000ff3e0ff */
[----:B------:R-:W-:Y:S02]  /*0160*/  UIADD3 UR8, UPT, UPT, -UR4, URZ, URZ ;  /* 0x000000ff04087290 */ /* 0x000fe4000fffe1ff */
[----:B------:R-:W-:-:S12]  /*0170*/  UIADD3.X UR6, UPT, UPT, URZ, UR9, URZ, UP1, !UPT ;  /* 0x00000009ff067290 */ /* 0x000fd80008ffe4ff */
.L_x_27:
[----:B------:R-:W-:Y:S01]  /*0180*/  MOV R5, UR6 ;  /* 0x0000000600057c02 */ /* 0x000fe20008000f00 */
[----:B------:R-:W-:-:S04]  /*0190*/  IMAD.U32 R4, RZ, RZ, UR5 ;  /* 0x00000005ff047e24 */ /* 0x000fc8000f8e00ff */
[----:B------:R-:W-:-:S05]  /*01a0*/  IMAD.WIDE R4, R6, 0x4, R4 ;  /* 0x0000000406047825 */ /* 0x000fca00078e0204 */
[----:B------:R-:W2:Y:S04]  /*01b0*/  LDG.E R22, desc[UR12][R4.64+-0x20] ;  /* 0xffffe00c04167981 */ /* 0x000ea8000c1e1900 */
[----:B------:R-:W3:Y:S04]  /*01c0*/  LDG.E R14, desc[UR12][R4.64+-0x1c] ;  /* 0xffffe40c040e7981 */ /* 0x000ee8000c1e1900 */
        /* <DEDUP_REMOVED lines=14> */
[----:B------:R-:W-:Y:S01]  /*02b0*/  UIADD3 UR8, UPT, UPT, UR8, 0x10, URZ ;  /* 0x0000001008087890 */ /* 0x000fe2000fffe0ff */
[----:B------:R-:W-:-:S03]  /*02c0*/  VIADD R6, R6, 0x10 ;  /* 0x0000001006067836 */ /* 0x000fc60000000000 */
[----:B------:R-:W-:Y:S01]  /*02d0*/  UISETP.NE.AND UP1, UPT, UR8, URZ, UPT ;  /* 0x000000ff0800728c */ /* 0x000fe2000bf25270 */
[----:B--2---:R-:W-:Y:S02]  /*02e0*/  FSETP.NEU.AND P1, PT, R22, RZ, PT ;  /* 0x000000ff1600720b */ /* 0x004fe40003f2d000 */
[----:B---3--:R-:W-:Y:S01]  /*02f0*/  FSETP.NEU.AND P0, PT, R14, RZ, PT ;  /* 0x000000ff0e00720b */ /* 0x008fe20003f0d000 */
[----:B------:R-:W-:-:S10]  /*0300*/  VIADD R14, R0, 0x1 ;  /* 0x00000001000e7836 */ /* 0x000fd40000000000 */
[----:B------:R-:W-:Y:S01]  /*0310*/  @!P1 IMAD.MOV R14, RZ, RZ, R0 ;  /* 0x000000ffff0e9224 */ /* 0x000fe200078e0200 */
[----:B----4-:R-:W-:-:S04]  /*0320*/  FSETP.NEU.AND P1, PT, R15, RZ, PT ;  /* 0x000000ff0f00720b */ /* 0x010fc80003f2d000 */
[----:B------:R-:W-:Y:S01]  /*0330*/  IADD3 R0, PT, PT, R14, 0x1, RZ ;  /* 0x000000010e007810 */ /* 0x000fe20007ffe0ff */
[----:B------:R-:W-:Y:S01]  /*0340*/  @!P0 IMAD.MOV R0, RZ, RZ, R14 ;  /* 0x000000ffff008224 */ /* 0x000fe200078e020e */
[----:B-----5:R-:W-:-:S03]  /*0350*/  FSETP.NEU.AND P0, PT, R16, RZ, PT ;  /* 0x000000ff1000720b */ /* 0x020fc60003f0d000 */
[----:B------:R-:W-:-:S04]  /*0360*/  VIADD R14, R0, 0x1 ;  /* 0x00000001000e7836 */ /* 0x000fc80000000000 */
[----:B------:R-:W-:Y:S02]  /*0370*/  @!P1 IADD3 R14, PT, PT, R0, RZ, RZ ;  /* 0x000000ff000e9210 */ /* 0x000fe40007ffe0ff */
[----:B------:R-:W-:-:S03]  /*0380*/  FSETP.NEU.AND P1, PT, R17, RZ, PT ;  /* 0x000000ff1100720b */ /* 0x000fc60003f2d000 */
[----:B------:R-:W-:Y:S02]  /*0390*/  VIADD R0, R14, 0x1 ;  /* 0x000000010e007836 */ /* 0x000fe40000000000 */
[----:B------:R-:W-:Y:S01]  /*03a0*/  @!P0 IMAD.MOV R0, RZ, RZ, R14 ;  /* 0x000000ffff008224 */ /* 0x000fe200078e020e */
[----:B------:R-:W-:-:S04]  /*03b0*/  FSETP.NEU.AND P0, PT, R18, RZ, PT ;  /* 0x000000ff1200720b */ /* 0x000fc80003f0d000 */
[----:B0-----:R-:W-:-:S03]  /*03c0*/  IADD3 R4, PT, PT, R0, 0x1, RZ ;  /* 0x0000000100047810 */ /* 0x001fc60007ffe0ff */
[----:B------:R-:W-:Y:S01]  /*03d0*/  @!P1 IMAD.MOV R4, RZ, RZ, R0 ;  /* 0x000000ffff049224 */ /* 0x000fe200078e0200 */
[----:B------:R-:W-:-:S03]  /*03e0*/  FSETP.NEU.AND P1, PT, R19, RZ, PT ;  /* 0x000000ff1300720b */ /* 0x000fc60003f2d000 */
[C---:B------:R-:W-:Y:S02]  /*03f0*/  VIADD R0, R4.reuse, 0x1 ;  /* 0x0000000104007836 */ /* 0x040fe40000000000 */
[----:B------:R-:W-:Y:S02]  /*0400*/  @!P0 IADD3 R0, PT, PT, R4, RZ, RZ ;  /* 0x000000ff04008210 */ /* 0x000fe40007ffe0ff */
[----:B------:R-:W-:-:S03]  /*0410*/  FSETP.NEU.AND P0, PT, R20, RZ, PT ;  /* 0x000000ff1400720b */ /* 0x000fc60003f0d000 */
[----:B------:R-:W-:-:S03]  /*0420*/  VIADD R4, R0, 0x1 ;  /* 0x0000000100047836 */ /* 0x000fc60000000000 */
[----:B------:R-:W-:Y:S01]  /*0430*/  @!P1 IMAD.MOV R4, RZ, RZ, R0 ;  /* 0x000000ffff049224 */ /* 0x000fe200078e0200 */
[----:B------:R-:W-:-:S04]  /*0440*/  FSETP.NEU.AND P1, PT, R21, RZ, PT ;  /* 0x000000ff1500720b */ /* 0x000fc80003f2d000 */
[----:B------:R-:W-:Y:S02]  /*0450*/  IADD3 R0, PT, PT, R4, 0x1, RZ ;  /* 0x0000000104007810 */ /* 0x000fe40007ffe0ff */
[----:B------:R-:W-:Y:S01]  /*0460*/  @!P0 IMAD.MOV R0, RZ, RZ, R4 ;  /* 0x000000ffff008224 */ /* 0x000fe200078e0204 */
[----:B------:R-:W-:-:S03]  /*0470*/  FSETP.NEU.AND P0, PT, R12, RZ, PT ;  /* 0x000000ff0c00720b */ /* 0x000fc60003f0d000 */
[----:B------:R-:W-:-:S03]  /*0480*/  VIADD R4, R0, 0x1 ;  /* 0x0000000100047836 */ /* 0x000fc60000000000 */
[----:B------:R-:W-:Y:S02]  /*0490*/  @!P1 IADD3 R4, PT, PT, R0, RZ, RZ ;  /* 0x000000ff00049210 */ /* 0x000fe40007ffe0ff */
[----:B------:R-:W-:-:S03]  /*04a0*/  FSETP.NEU.AND P1, PT, R11, RZ, PT ;  /* 0x000000ff0b00720b */ /* 0x000fc60003f2d000 */
[----:B------:R-:W-:Y:S02]  /*04b0*/  VIADD R0, R4, 0x1 ;  /* 0x0000000104007836 */ /* 0x000fe40000000000 */
[----:B------:R-:W-:Y:S01]  /*04c0*/  @!P0 IMAD.MOV R0, RZ, RZ, R4 ;  /* 0x000000ffff008224 */ /* 0x000fe200078e0204 */
[----:B------:R-:W-:-:S04]  /*04d0*/  FSETP.NEU.AND P0, PT, R10, RZ, PT ;  /* 0x000000ff0a00720b */ /* 0x000fc80003f0d000 */
[----:B------:R-:W-:-:S03]  /*04e0*/  IADD3 R4, PT, PT, R0, 0x1, RZ ;  /* 0x0000000100047810 */ /* 0x000fc60007ffe0ff */
        /* <DEDUP_REMOVED lines=12> */
[----:B------:R-:W-:-:S05]  /*05b0*/  @!P1 IADD3 R4, PT, PT, R0, RZ, RZ ;  /* 0x000000ff00049210 */ /* 0x000fca0007ffe0ff */
[C---:B------:R-:W-:Y:S02]  /*05c0*/  VIADD R0, R4.reuse, 0x1 ;  /* 0x0000000104007836 */ /* 0x040fe40000000000 */
[----:B------:R-:W-:Y:S01]  /*05d0*/  @!P0 IADD3 R0, PT, PT, R4, RZ, RZ ;  /* 0x000000ff04008210 */ /* 0x000fe20007ffe0ff */
[----:B------:R-:W-:Y:S06]  /*05e0*/  BRA.U UP1, `(.L_x_27) ;  /* 0xfffffff901e47547 */ /* 0x000fec000b83ffff */
.L_x_26:
[----:B------:R-:W-:Y:S05]  /*05f0*/  BRA.U !UP0, `(.L_x_25) ;  /* 0x00000005083c7547 */ /* 0x000fea000b800000 */
[----:B------:R-:W-:Y:S02]  /*0600*/  UISETP.GE.U32.AND UP0, UPT, UR10, 0x8, UPT ;  /* 0x000000080a00788c */ /* 0x000fe4000bf06070 */
[----:B------:R-:W-:-:S04]  /*0610*/  ULOP3.LUT UR6, UR7, 0x7, URZ, 0xc0, !UPT ;  /* 0x0000000707067892 */ /* 0x000fc8000f8ec0ff */
[----:B------:R-:W-:-:S03]  /*0620*/  UISETP.NE.AND UP1, UPT, UR6, URZ, UPT ;  /* 0x000000ff0600728c */ /* 0x000fc6000bf25270 */
[----:B------:R-:W-:Y:S08]  /*0630*/  BRA.U !UP0, `(.L_x_28) ;  /* 0x0000000108907547 */ /* 0x000ff0000b800000 */
[----:B------:R-:W0:Y:S01]  /*0640*/  LDC.64 R4, c[0x0][0x388] ;  /* 0x0000e200ff047b82 */ /* 0x000e220000000a00 */
[----:B------:R-:W-:-:S04]  /*0650*/  VIADD R7, R3, UR4 ;  /* 0x0000000403077c36 */ /* 0x000fc80008000000 */
[----:B0-----:R-:W-:-:S05]  /*0660*/  IMAD.WIDE R4, R7, 0x4, R4 ;  /* 0x0000000407047825 */ /* 0x001fca00078e0204 */
[----:B------:R-:W2:Y:S04]  /*0670*/  LDG.E R13, desc[UR12][R4.64] ;  /* 0x0000000c040d7981 */ /* 0x000ea8000c1e1900 */
[----:B------:R-:W3:Y:S04]  /*0680*/  LDG.E R6, desc[UR12][R4.64+0x4] ;  /* 0x0000040c04067981 */ /* 0x000ee8000c1e1900 */
[----:B------:R-:W4:Y:S04]  /*0690*/  LDG.E R7, desc[UR12][R4.64+0x8] ;  /* 0x0000080c04077981 */ /* 0x000f28000c1e1900 */
[----:B------:R-:W5:Y:S04]  /*06a0*/  LDG.E R8, desc[UR12][R4.64+0xc] ;  /* 0x00000c0c04087981 */ /* 0x000f68000c1e1900 */
[----:B------:R-:W5:Y:S04]  /*06b0*/  LDG.E R9, desc[UR12][R4.64+0x10] ;  /* 0x0000100c04097981 */ /* 0x000f68000c1e1900 */
[----:B------:R-:W5:Y:S04]  /*06c0*/  LDG.E R10, desc[UR12][R4.64+0x14] ;  /* 0x0000140c040a7981 */ /* 0x000f68000c1e1900 */
[----:B------:R-:W5:Y:S04]  /*06d0*/  LDG.E R11, desc[UR12][R4.64+0x18] ;  /* 0x0000180c040b7981 */ /* 0x000f68000c1e1900 */
[----:B------:R0:W5:Y:S01]  /*06e0*/  LDG.E R12, desc[UR12][R4.64+0x1c] ;  /* 0x00001c0c040c7981 */ /* 0x000162000c1e1900 */
[----:B------:R-:W-:Y:S01]  /*06f0*/  UIADD3 UR4, UPT, UPT, UR4, 0x8, URZ ;  /* 0x0000000804047890 */ /* 0x000fe2000fffe0ff */
[----:B--2---:R-:W-:-:S02]  /*0700*/  FSETP.NEU.AND P1, PT, R13, RZ, PT ;  /* 0x000000ff0d00720b */ /* 0x004fc40003f2d000 */
[----:B---3--:R-:W-:Y:S01]  /*0710*/  FSETP.NEU.AND P0, PT, R6, RZ, PT ;  /* 0x000000ff0600720b */ /* 0x008fe20003f0d000 */
[----:B------:R-:W-:-:S10]  /*0720*/  VIADD R6, R0, 0x1 ;  /* 0x0000000100067836 */ /* 0x000fd40000000000 */
[----:B------:R-:W-:Y:S02]  /*0730*/  @!P1 IADD3 R6, PT, PT, R0, RZ, RZ ;  /* 0x000000ff00069210 */ /* 0x000fe40007ffe0ff */
[----:B----4-:R-:W-:-:S03]  /*0740*/  FSETP.NEU.AND P1, PT, R7, RZ, PT ;  /* 0x000000ff0700720b */ /* 0x010fc60003f2d000 */
[----:B------:R-:W-:Y:S02]  /*0750*/  VIADD R0, R6, 0x1 ;  /* 0x0000000106007836 */ /* 0x000fe40000000000 */
[----:B------:R-:W-:Y:S01]  /*0760*/  @!P0 IMAD.MOV R0, RZ, RZ, R6 ;  /* 0x000000ffff008224 */ /* 0x000fe200078e0206 */
[----:B-----5:R-:W-:-:S04]  /*0770*/  FSETP.NEU.AND P0, PT, R8, RZ, PT ;  /* 0x000000ff0800720b */ /* 0x020fc80003f0d000 */
[----:B------:R-:W-:-:S03]  /*0780*/  IADD3 R6, PT, PT, R0, 0x1, RZ ;  /* 0x0000000100067810 */ /* 0x000fc60007ffe0ff */
[----:B------:R-:W-:Y:S01]  /*0790*/  @!P1 IMAD.MOV R6, RZ, RZ, R0 ;  /* 0x000000ffff069224 */ /* 0x000fe200078e0200 */
[----:B------:R-:W-:-:S03]  /*07a0*/  FSETP.NEU.AND P1, PT, R9, RZ, PT ;  /* 0x000000ff0900720b */ /* 0x000fc60003f2d000 */
[C---:B------:R-:W-:Y:S02]  /*07b0*/  VIADD R0, R6.reuse, 0x1 ;  /* 0x0000000106007836 */ /* 0x040fe40000000000 */
[----:B------:R-:W-:Y:S02]  /*07c0*/  @!P0 IADD3 R0, PT, PT, R6, RZ, RZ ;  /* 0x000000ff06008210 */ /* 0x000fe40007ffe0ff */
[----:B------:R-:W-:-:S03]  /*07d0*/  FSETP.NEU.AND P0, PT, R10, RZ, PT ;  /* 0x000000ff0a00720b */ /* 0x000fc60003f0d000 */
[----:B0-----:R-:W-:-:S03]  /*07e0*/  VIADD R4, R0, 0x1 ;  /* 0x0000000100047836 */ /* 0x001fc60000000000 */
[----:B------:R-:W-:Y:S01]  /*07f0*/  @!P1 IMAD.MOV R4, RZ, RZ, R0 ;  /* 0x000000ffff049224 */ /* 0x000fe200078e0200 */
[----:B------:R-:W-:-:S04]  /*0800*/  FSETP.NEU.AND P1, PT, R11, RZ, PT ;  /* 0x000000ff0b00720b */ /* 0x000fc80003f2d000 */
[----:B------:R-:W-:Y:S02]  /*0810*/  IADD3 R0, PT, PT, R4, 0x1, RZ ;  /* 0x0000000104007810 */ /* 0x000fe40007ffe0ff */
[----:B------:R-:W-:Y:S01]  /*0820*/  @!P0 IMAD.MOV R0, RZ, RZ, R4 ;  /* 0x000000ffff008224 */ /* 0x000fe200078e0204 */
[----:B------:R-:W-:-:S03]  /*0830*/  FSETP.NEU.AND P0, PT, R12, RZ, PT ;  /* 0x000000ff0c00720b */ /* 0x000fc60003f0d000 */
[----:B------:R-:W-:-:S03]  /*0840*/  VIADD R4, R0, 0x1 ;  /* 0x0000000100047836 */ /* 0x000fc60000000000 */
[----:B------:R-:W-:-:S05]  /*0850*/  @!P1 IADD3 R4, PT, PT, R0, RZ, RZ ;  /* 0x000000ff00049210 */ /* 0x000fca0007ffe0ff */
[----:B------:R-:W-:Y:S02]  /*0860*/  VIADD R0, R4, 0x1 ;  /* 0x0000000104007836 */ /* 0x000fe40000000000 */
[----:B------:R-:W-:-:S07]  /*0870*/  @!P0 IMAD.MOV R0, RZ, RZ, R4 ;  /* 0x000000ffff008224 */ /* 0x000fce00078e0204 */
.L_x_28:
[----:B------:R-:W-:Y:S05]  /*0880*/  BRA.U !UP1, `(.L_x_25) ;  /* 0x0000000109987547 */ /* 0x000fea000b800000 */
[----:B------:R-:W-:Y:S02]  /*0890*/  UISETP.GE.U32.AND UP0, UPT, UR6, 0x4, UPT ;  /* 0x000000040600788c */ /* 0x000fe4000bf06070 */
[----:B------:R-:W-:-:S04]  /*08a0*/  ULOP3.LUT UR5, UR7, 0x3, URZ, 0xc0, !UPT ;  /* 0x0000000307057892 */ /* 0x000fc8000f8ec0ff */
[----:B------:R-:W-:-:S03]  /*08b0*/  UISETP.NE.AND UP1, UPT, UR5, URZ, UPT ;  /* 0x000000ff0500728c */ /* 0x000fc6000bf25270 */
[----:B------:R-:W-:Y:S08]  /*08c0*/  BRA.U !UP0, `(.L_x_29) ;  /* 0x0000000108507547 */ /* 0x000ff0000b800000 */
[----:B------:R-:W0:Y:S01]  /*08d0*/  LDC.64 R4, c[0x0][0x388] ;  /* 0x0000e200ff047b82 */ /* 0x000e220000000a00 */
[----:B------:R-:W-:-:S05]  /*08e0*/  IADD3 R7, PT, PT, R3, UR4, RZ ;  /* 0x0000000403077c10 */ /* 0x000fca000fffe0ff */
[----:B0-----:R-:W-:-:S05]  /*08f0*/  IMAD.WIDE R4, R7, 0x4, R4 ;  /* 0x0000000407047825 */ /* 0x001fca00078e0204 */
[----:B------:R-:W2:Y:S04]  /*0900*/  LDG.E R9, desc[UR12][R4.64] ;  /* 0x0000000c04097981 */ /* 0x000ea8000c1e1900 */
[----:B------:R-:W3:Y:S04]  /*0910*/  LDG.E R6, desc[UR12][R4.64+0x4] ;  /* 0x0000040c04067981 */ /* 0x000ee8000c1e1900 */
[----:B------:R-:W4:Y:S04]  /*0920*/  LDG.E R7, desc[UR12][R4.64+0x8] ;  /* 0x0000080c04077981 */ /* 0x000f28000c1e1900 */
[----:B------:R-:W5:Y:S01]  /*0930*/  LDG.E R8, desc[UR12][R4.64+0xc] ;  /* 0x00000c0c04087981 */ /* 0x000f62000c1e1900 */
[----:B------:R-:W-:Y:S01]  /*0940*/  UIADD3 UR4, UPT, UPT, UR4, 0x4, URZ ;  /* 0x0000000404047890 */ /* 0x000fe2000fffe0ff */
[----:B--2---:R-:W-:-:S02]  /*0950*/  FSETP.NEU.AND P1, PT, R9, RZ, PT ;  /* 0x000000ff0900720b */ /* 0x004fc40003f2d000 */
[----:B---3--:R-:W-:Y:S01]  /*0960*/  FSETP.NEU.AND P0, PT, R6, RZ, PT ;  /* 0x000000ff0600720b */ /* 0x008fe20003f0d000 */
[----:B------:R-:W-:-:S10]  /*0970*/  VIADD R6, R0, 0x1 ;  /* 0x0000000100067836 */ /* 0x000fd40000000000 */
[----:B------:R-:W-:Y:S01]  /*0980*/  @!P1 IMAD.MOV R6, RZ, RZ, R0 ;  /* 0x000000ffff069224 */ /* 0x000fe200078e0200 */
[----:B----4-:R-:W-:-:S04]  /*0990*/  FSETP.NEU.AND P1, PT, R7, RZ, PT ;  /* 0x000000ff0700720b */ /* 0x010fc80003f2d000 */
[----:B------:R-:W-:Y:S01]  /*09a0*/  IADD3 R0, PT, PT, R6, 0x1, RZ ;  /* 0x0000000106007810 */ /* 0x000fe20007ffe0ff */
[----:B------:R-:W-:Y:S01]  /*09b0*/  @!P0 IMAD.MOV R0, RZ, RZ, R6 ;  /* 0x000000ffff008224 */ /* 0x000fe200078e0206 */
[----:B-----5:R-:W-:-:S04]  /*09c0*/  FSETP.NEU.AND P0, PT, R8, RZ, PT ;  /* 0x000000ff0800720b */ /* 0x020fc80003f0d000 */
[----:B------:R-:W-:-:S03]  /*09d0*/  IADD3 R6, PT, PT, R0, 0x1, RZ ;  /* 0x0000000100067810 */ /* 0x000fc60007ffe0ff */
[----:B------:R-:W-:-:S05]  /*09e0*/  @!P1 IMAD.MOV R6, RZ, RZ, R0 ;  /* 0x000000ffff069224 */ /* 0x000fca00078e0200 */
[----:B------:R-:W-:Y:S01]  /*09f0*/  IADD3 R0, PT, PT, R6, 0x1, RZ ;  /* 0x0000000106007810 */ /* 0x000fe20007ffe0ff */
[----:B------:R-:W-:-:S07]  /*0a00*/  @!P0 IMAD.MOV R0, RZ, RZ, R6 ;  /* 0x000000ffff008224 */ /* 0x000fce00078e0206 */
.L_x_29:
[----:B------:R-:W-:Y:S05]  /*0a10*/  BRA.U !UP1, `(.L_x_25) ;  /* 0x0000000109347547 */ /* 0x000fea000b800000 */
[----:B------:R-:W0:Y:S01]  /*0a20*/  LDC.64 R6, c[0x0][0x388] ;  /* 0x0000e200ff067b82 */ /* 0x000e220000000a00 */
[----:B------:R-:W-:Y:S01]  /*0a30*/  IADD3 R3, PT, PT, R3, UR4, RZ ;  /* 0x0000000403037c10 */ /* 0x000fe2000fffe0ff */
[----:B------:R-:W-:-:S12]  /*0a40*/  UIADD3 UR5, UPT, UPT, -UR5, URZ, URZ ;  /* 0x000000ff05057290 */ /* 0x000fd8000fffe1ff */
.L_x_30:
[----:B0-----:R-:W-:-:S06]  /*0a50*/  IMAD.WIDE R4, R3, 0x4, R6 ;  /* 0x0000000403047825 */ /* 0x001fcc00078e0206 */
[----:B------:R-:W2:Y:S01]  /*0a60*/  LDG.E R4, desc[UR12][R4.64] ;  /* 0x0000000c04047981 */ /* 0x000ea2000c1e1900 */
[----:B------:R-:W-:Y:S01]  /*0a70*/  UIADD3 UR5, UPT, UPT, UR5, 0x1, URZ ;  /* 0x0000000105057890 */ /* 0x000fe2000fffe0ff */
[----:B------:R-:W-:Y:S02]  /*0a80*/  VIADD R8, R0, 0x1 ;  /* 0x0000000100087836 */ /* 0x000fe40000000000 */
[----:B------:R-:W-:Y:S01]  /*0a90*/  VIADD R3, R3, 0x1 ;  /* 0x0000000103037836 */ /* 0x000fe20000000000 */
[----:B------:R-:W-:Y:S01]  /*0aa0*/  UISETP.NE.AND UP0, UPT, UR5, URZ, UPT ;  /* 0x000000ff0500728c */ /* 0x000fe2000bf05270 */
[----:B--2---:R-:W-:-:S13]  /*0ab0*/  FSETP.NEU.AND P0, PT, R4, RZ, PT ;  /* 0x000000ff0400720b */ /* 0x004fda0003f0d000 */
[----:B------:R-:W-:-:S04]  /*0ac0*/  @!P0 IADD3 R8, PT, PT, R0, RZ, RZ ;  /* 0x000000ff00088210 */ /* 0x000fc80007ffe0ff */
[----:B------:R-:W-:Y:S01]  /*0ad0*/  MOV R0, R8 ;  /* 0x0000000800007202 */ /* 0x000fe20000000f00 */
[----:B------:R-:W-:Y:S06]  /*0ae0*/  BRA.U UP0, `(.L_x_30) ;  /* 0xfffffffd00d87547 */ /* 0x000fec000b83ffff */
.L_x_25:
[----:B------:R-:W0:Y:S02]  /*0af0*/  LDC.64 R4, c[0x0][0x390] ;  /* 0x0000e400ff047b82 */ /* 0x000e240000000a00 */
[----:B0-----:R-:W-:-:S05]  /*0b00*/  IMAD.WIDE R2, R2, 0x4, R4 ;  /* 0x0000000402027825 */ /* 0x001fca00078e0204 */
[----:B------:R-:W-:Y:S01]  /*0b10*/  STG.E desc[UR12][R2.64], R0 ;  /* 0x0000000002007986 */ /* 0x000fe2000c10190c */
[----:B------:R-:W-:Y:S05]  /*0b20*/  EXIT ;  /* 0x000000000000794d */ /* 0x000fea0003800000 */
.L_x_31:
        /* <DEDUP_REMOVED lines=13> */
.L_x_34:


//--------------------- .nv.shared.reserved.0     --------------------------
	.section	.nv.shared.reserved.0,"aw",@nobits
	.weak		__nv_reservedSMEM_offset_0_alias
	.size		__nv_reservedSMEM_offset_0_alias, 0, 64
	.other		__nv_reservedSMEM_offset_0_alias,@"STO_CUDA_RESERVED_SHARED STV_DEFAULT"
__nv_reservedSMEM_offset_0_alias:
	.zero		0
	.zero		64


//--------------------- .nv.constant0._Z12value_colidxiPiPfS_S_S0_ --------------------------
	.section	.nv.constant0._Z12value_colidxiPiPfS_S_S0_,"a",@progbits
	.sectionflags	@""
	.align	4
.nv.constant0._Z12value_colidxiPiPfS_S_S0_:
	.zero		944


//--------------------- .nv.constant0._Z11partial_sumiPiS_ --------------------------
	.section	.nv.constant0._Z11partial_sumiPiS_,"a",@progbits
	.sectionflags	@""
	.align	4
.nv.constant0._Z11partial_sumiPiS_:
	.zero		920


//--------------------- .nv.constant0._Z13count_nonzeroiPfPi --------------------------
	.section	.nv.constant0._Z13count_nonzeroiPfPi,"a",@progbits
	.sectionflags	@""
	.align	4
.nv.constant0._Z13count_nonzeroiPfPi:
	.zero		920


//--------------------- SYMBOLS --------------------------

	.type		.nv.reservedSmem.offset0,@object
	.size		.nv.reservedSmem.offset0,0x4
